//
// Generated by NVIDIA NVVM Compiler
//
// Compiler Build ID: CL-36424714
// Cuda compilation tools, release 13.0, V13.0.88
// Based on NVVM 20.0.0
//

.version 9.0
.target sm_100
.address_size 64

	// .globl	rtruncnorm_kernel
.global .align 4 .b8 precalc_xorwow_matrix[102400];
.global .align 4 .b8 precalc_xorwow_offset_matrix[102400];
.global .align 4 .b8 mrg32k3aM1[2304];
.global .align 4 .b8 mrg32k3aM2[2304];
.global .align 4 .b8 mrg32k3aM1SubSeq[2016];
.global .align 4 .b8 mrg32k3aM2SubSeq[2016];
.global .align 4 .b8 mrg32k3aM1Seq[2304];
.global .align 4 .b8 mrg32k3aM2Seq[2304];
.const .align 8 .b8 __cr_lgamma_table[72];

.visible .entry rtruncnorm_kernel(
	.param .u64 .ptr .align 1 rtruncnorm_kernel_param_0,
	.param .u32 rtruncnorm_kernel_param_1,
	.param .u64 .ptr .align 1 rtruncnorm_kernel_param_2,
	.param .u64 .ptr .align 1 rtruncnorm_kernel_param_3,
	.param .u64 .ptr .align 1 rtruncnorm_kernel_param_4,
	.param .u64 .ptr .align 1 rtruncnorm_kernel_param_5,
	.param .u32 rtruncnorm_kernel_param_6,
	.param .u32 rtruncnorm_kernel_param_7,
	.param .u32 rtruncnorm_kernel_param_8,
	.param .u32 rtruncnorm_kernel_param_9,
	.param .u64 .ptr .align 1 rtruncnorm_kernel_param_10,
	.param .u32 rtruncnorm_kernel_param_11
)
{
	.reg .pred 	%p<52>;
	.reg .b32 	%r<192>;
	.reg .b32 	%f<254>;
	.reg .b64 	%rd<27>;
	.reg .b64 	%fd<16>;

	ld.param.u32 	%r22, [rtruncnorm_kernel_param_1];
	ld.param.u64 	%rd8, [rtruncnorm_kernel_param_2];
	ld.param.u64 	%rd9, [rtruncnorm_kernel_param_3];
	ld.param.u64 	%rd10, [rtruncnorm_kernel_param_4];
	ld.param.u64 	%rd11, [rtruncnorm_kernel_param_5];
	cvta.to.global.u64 	%rd1, %rd11;
	cvta.to.global.u64 	%rd2, %rd10;
	cvta.to.global.u64 	%rd3, %rd9;
	cvta.to.global.u64 	%rd4, %rd8;
	mov.u32 	%r28, %ctaid.x;
	mov.u32 	%r29, %ctaid.y;
	mov.u32 	%r30, %nctaid.x;
	mad.lo.s32 	%r31, %r29, %r30, %r28;
	mov.u32 	%r32, %ntid.x;
	mov.u32 	%r33, %ntid.y;
	mov.u32 	%r34, %ntid.z;
	mov.u32 	%r35, %tid.z;
	mov.u32 	%r36, %tid.y;
	mov.u32 	%r37, %tid.x;
	mad.lo.s32 	%r38, %r31, %r34, %r35;
	mad.lo.s32 	%r39, %r38, %r33, %r36;
	mad.lo.s32 	%r182, %r39, %r32, %r37;
	setp.ge.s32 	%p1, %r182, %r22;
	@%p1 bra 	$L__BB0_37;
	ld.param.u64 	%rd26, [rtruncnorm_kernel_param_10];
	cvta.to.global.u64 	%rd12, %rd26;
	mul.wide.s32 	%rd13, %r182, 48;
	add.s64 	%rd5, %rd12, %rd13;
$L__BB0_2:
	ld.param.u32 	%r177, [rtruncnorm_kernel_param_6];
	setp.ne.s32 	%p2, %r177, 1;
	@%p2 bra 	$L__BB0_4;
	ld.global.f32 	%f239, [%rd4];
	bra.uni 	$L__BB0_5;
$L__BB0_4:
	mul.wide.s32 	%rd14, %r182, 4;
	add.s64 	%rd15, %rd4, %rd14;
	ld.global.f32 	%f239, [%rd15];
$L__BB0_5:
	ld.param.u32 	%r178, [rtruncnorm_kernel_param_7];
	setp.ne.s32 	%p3, %r178, 1;
	@%p3 bra 	$L__BB0_7;
	ld.global.f32 	%f240, [%rd3];
	bra.uni 	$L__BB0_8;
$L__BB0_7:
	mul.wide.s32 	%rd16, %r182, 4;
	add.s64 	%rd17, %rd3, %rd16;
	ld.global.f32 	%f240, [%rd17];
$L__BB0_8:
	ld.param.u32 	%r179, [rtruncnorm_kernel_param_8];
	setp.ne.s32 	%p4, %r179, 1;
	@%p4 bra 	$L__BB0_10;
	ld.global.f32 	%f241, [%rd2];
	bra.uni 	$L__BB0_11;
$L__BB0_10:
	mul.wide.s32 	%rd18, %r182, 4;
	add.s64 	%rd19, %rd2, %rd18;
	ld.global.f32 	%f241, [%rd19];
$L__BB0_11:
	ld.param.u32 	%r180, [rtruncnorm_kernel_param_9];
	setp.ne.s32 	%p5, %r180, 1;
	@%p5 bra 	$L__BB0_13;
	ld.global.f32 	%f242, [%rd1];
	bra.uni 	$L__BB0_14;
$L__BB0_13:
	mul.wide.s32 	%rd20, %r182, 4;
	add.s64 	%rd21, %rd1, %rd20;
	ld.global.f32 	%f242, [%rd21];
$L__BB0_14:
	sub.f32 	%f42, %f241, %f239;
	div.rn.f32 	%f245, %f42, %f240;
	sub.f32 	%f43, %f242, %f239;
	div.rn.f32 	%f244, %f43, %f240;
	setp.lt.f32 	%p6, %f245, 0f00000000;
	setp.lt.f32 	%p7, %f244, 0f00000000;
	and.pred  	%p8, %p6, %p7;
	@%p8 bra 	$L__BB0_16;
	abs.f32 	%f46, %f245;
	setp.neu.f32 	%p9, %f46, 0f7F800000;
	setp.gtu.f32 	%p10, %f244, 0f00000000;
	mov.f32 	%f243, 0f3F800000;
	or.pred  	%p11, %p9, %p10;
	@%p11 bra 	$L__BB0_17;
$L__BB0_16:
	neg.f32 	%f15, %f244;
	neg.f32 	%f244, %f245;
	mov.f32 	%f243, 0fBF800000;
	mov.f32 	%f245, %f15;
$L__BB0_17:
	cvt.f64.f32 	%fd2, %f245;
	mul.f32 	%f48, %f245, %f245;
	add.f32 	%f49, %f48, 0f40800000;
	sqrt.rn.f32 	%f50, %f49;
	add.f32 	%f20, %f245, %f50;
	cvt.f64.f32 	%fd3, %f20;
	mov.f64 	%fd4, 0d400A61298E1E069C;
	div.rn.f64 	%fd5, %fd4, %fd3;
	mul.f32 	%f51, %f245, %f50;
	sub.f32 	%f52, %f48, %f51;
	mul.f32 	%f53, %f52, 0f3E800000;
	fma.rn.f32 	%f54, %f53, 0f3BBB989D, 0f3F000000;
	cvt.sat.f32.f32 	%f55, %f54;
	mov.f32 	%f56, 0f4B400001;
	mov.f32 	%f57, 0f437C0000;
	fma.rm.f32 	%f58, %f55, %f57, %f56;
	add.f32 	%f59, %f58, 0fCB40007F;
	neg.f32 	%f60, %f59;
	fma.rn.f32 	%f61, %f53, 0f3FB8AA3B, %f60;
	fma.rn.f32 	%f62, %f53, 0f32A57060, %f61;
	mov.b32 	%r40, %f58;
	shl.b32 	%r41, %r40, 23;
	mov.b32 	%f63, %r41;
	ex2.approx.ftz.f32 	%f64, %f62;
	mul.f32 	%f65, %f64, %f63;
	cvt.f64.f32 	%fd6, %f65;
	fma.rn.f64 	%fd7, %fd5, %fd6, %fd2;
	cvt.rn.f32.f64 	%f21, %fd7;
	mul.f32 	%f22, %f244, %f245;
	setp.le.f32 	%p12, %f22, 0f00000000;
	sub.f32 	%f23, %f244, %f245;
	setp.gt.f32 	%p13, %f23, 0f40000000;
	and.pred  	%p14, %p12, %p13;
	@%p14 bra 	$L__BB0_19;
	abs.f32 	%f66, %f244;
	setp.neu.f32 	%p15, %f66, 0f7F800000;
	setp.gtu.f32 	%p16, %f245, 0f00000000;
	or.pred  	%p17, %p15, %p16;
	@%p17 bra 	$L__BB0_26;
$L__BB0_19:
	ld.global.u32 	%r116, [%rd5+24];
	setp.eq.s32 	%p37, %r116, 1;
	@%p37 bra 	$L__BB0_21;
	ld.global.v2.u32 	{%r118, %r119}, [%rd5];
	shr.u32 	%r120, %r119, 2;
	xor.b32  	%r121, %r120, %r119;
	ld.global.v2.u32 	{%r122, %r123}, [%rd5+8];
	ld.global.v2.u32 	{%r124, %r125}, [%rd5+16];
	shl.b32 	%r126, %r125, 4;
	shl.b32 	%r127, %r121, 1;
	xor.b32  	%r128, %r127, %r126;
	xor.b32  	%r129, %r128, %r121;
	xor.b32  	%r130, %r129, %r125;
	add.s32 	%r131, %r118, %r130;
	add.s32 	%r132, %r131, 362437;
	shr.u32 	%r133, %r122, 2;
	xor.b32  	%r134, %r133, %r122;
	st.global.v2.u32 	[%rd5+8], {%r124, %r125};
	shl.b32 	%r135, %r130, 4;
	shl.b32 	%r136, %r134, 1;
	xor.b32  	%r137, %r136, %r135;
	xor.b32  	%r138, %r137, %r134;
	xor.b32  	%r139, %r138, %r130;
	st.global.v2.u32 	[%rd5+16], {%r130, %r139};
	add.s32 	%r140, %r118, 724874;
	st.global.v2.u32 	[%rd5], {%r140, %r123};
	add.s32 	%r141, %r139, %r140;
	cvt.rn.f32.u32 	%f179, %r132;
	fma.rn.f32 	%f180, %f179, 0f2F800000, 0f2F000000;
	cvt.rn.f32.u32 	%f181, %r141;
	fma.rn.f32 	%f182, %f181, 0f30C90FDB, 0f30490FDB;
	setp.lt.f32 	%p38, %f180, 0f00800000;
	mul.f32 	%f183, %f180, 0f4B000000;
	selp.f32 	%f184, %f183, %f180, %p38;
	selp.f32 	%f185, 0fC1B80000, 0f00000000, %p38;
	mov.b32 	%r142, %f184;
	add.s32 	%r143, %r142, -1059760811;
	and.b32  	%r144, %r143, -8388608;
	sub.s32 	%r145, %r142, %r144;
	mov.b32 	%f186, %r145;
	cvt.rn.f32.s32 	%f187, %r144;
	fma.rn.f32 	%f188, %f187, 0f34000000, %f185;
	add.f32 	%f189, %f186, 0fBF800000;
	fma.rn.f32 	%f190, %f189, 0fBE055027, 0f3E1039F6;
	fma.rn.f32 	%f191, %f190, %f189, 0fBDF8CDCC;
	fma.rn.f32 	%f192, %f191, %f189, 0f3E0F2955;
	fma.rn.f32 	%f193, %f192, %f189, 0fBE2AD8B9;
	fma.rn.f32 	%f194, %f193, %f189, 0f3E4CED0B;
	fma.rn.f32 	%f195, %f194, %f189, 0fBE7FFF22;
	fma.rn.f32 	%f196, %f195, %f189, 0f3EAAAA78;
	fma.rn.f32 	%f197, %f196, %f189, 0fBF000000;
	mul.f32 	%f198, %f189, %f197;
	fma.rn.f32 	%f199, %f198, %f189, %f189;
	fma.rn.f32 	%f200, %f188, 0f3F317218, %f199;
	setp.gt.u32 	%p39, %r142, 2139095039;
	fma.rn.f32 	%f201, %f184, 0f7F800000, 0f7F800000;
	selp.f32 	%f202, %f201, %f200, %p39;
	setp.eq.f32 	%p40, %f184, 0f00000000;
	mul.f32 	%f203, %f202, 0fC0000000;
	selp.f32 	%f204, 0f7F800000, %f203, %p40;
	sqrt.rn.f32 	%f205, %f204;
	sin.approx.f32 	%f206, %f182;
	cos.approx.f32 	%f207, %f182;
	mul.f32 	%f253, %f205, %f206;
	mul.f32 	%f249, %f205, %f207;
	st.global.f32 	[%rd5+32], %f249;
	mov.b32 	%r184, 1;
	st.global.u32 	[%rd5+24], %r184;
	bra.uni 	$L__BB0_22;
$L__BB0_21:
	mov.b32 	%r184, 0;
	st.global.u32 	[%rd5+24], %r184;
	ld.global.f32 	%f249, [%rd5+32];
	mov.f32 	%f253, %f249;
$L__BB0_22:
	setp.gtu.f32 	%p41, %f253, %f245;
	setp.leu.f32 	%p42, %f253, %f244;
	and.pred  	%p43, %p41, %p42;
	@%p43 bra 	$L__BB0_36;
$L__BB0_23:
	setp.eq.s32 	%p44, %r184, 1;
	mov.b32 	%r184, 0;
	mov.f32 	%f253, %f249;
	@%p44 bra 	$L__BB0_25;
	ld.global.v2.u32 	{%r149, %r150}, [%rd5];
	shr.u32 	%r151, %r150, 2;
	xor.b32  	%r152, %r151, %r150;
	ld.global.v2.u32 	{%r153, %r154}, [%rd5+8];
	ld.global.v2.u32 	{%r155, %r156}, [%rd5+16];
	shl.b32 	%r157, %r156, 4;
	shl.b32 	%r158, %r152, 1;
	xor.b32  	%r159, %r158, %r157;
	xor.b32  	%r160, %r159, %r152;
	xor.b32  	%r161, %r160, %r156;
	add.s32 	%r162, %r149, %r161;
	add.s32 	%r163, %r162, 362437;
	shr.u32 	%r164, %r153, 2;
	xor.b32  	%r165, %r164, %r153;
	st.global.v2.u32 	[%rd5+8], {%r155, %r156};
	shl.b32 	%r166, %r161, 4;
	shl.b32 	%r167, %r165, 1;
	xor.b32  	%r168, %r167, %r166;
	xor.b32  	%r169, %r168, %r165;
	xor.b32  	%r170, %r169, %r161;
	st.global.v2.u32 	[%rd5+16], {%r161, %r170};
	add.s32 	%r171, %r149, 724874;
	st.global.v2.u32 	[%rd5], {%r171, %r154};
	add.s32 	%r172, %r170, %r171;
	cvt.rn.f32.u32 	%f208, %r163;
	fma.rn.f32 	%f209, %f208, 0f2F800000, 0f2F000000;
	cvt.rn.f32.u32 	%f210, %r172;
	fma.rn.f32 	%f211, %f210, 0f30C90FDB, 0f30490FDB;
	setp.lt.f32 	%p45, %f209, 0f00800000;
	mul.f32 	%f212, %f209, 0f4B000000;
	selp.f32 	%f213, %f212, %f209, %p45;
	selp.f32 	%f214, 0fC1B80000, 0f00000000, %p45;
	mov.b32 	%r173, %f213;
	add.s32 	%r174, %r173, -1059760811;
	and.b32  	%r175, %r174, -8388608;
	sub.s32 	%r176, %r173, %r175;
	mov.b32 	%f215, %r176;
	cvt.rn.f32.s32 	%f216, %r175;
	fma.rn.f32 	%f217, %f216, 0f34000000, %f214;
	add.f32 	%f218, %f215, 0fBF800000;
	fma.rn.f32 	%f219, %f218, 0fBE055027, 0f3E1039F6;
	fma.rn.f32 	%f220, %f219, %f218, 0fBDF8CDCC;
	fma.rn.f32 	%f221, %f220, %f218, 0f3E0F2955;
	fma.rn.f32 	%f222, %f221, %f218, 0fBE2AD8B9;
	fma.rn.f32 	%f223, %f222, %f218, 0f3E4CED0B;
	fma.rn.f32 	%f224, %f223, %f218, 0fBE7FFF22;
	fma.rn.f32 	%f225, %f224, %f218, 0f3EAAAA78;
	fma.rn.f32 	%f226, %f225, %f218, 0fBF000000;
	mul.f32 	%f227, %f218, %f226;
	fma.rn.f32 	%f228, %f227, %f218, %f218;
	fma.rn.f32 	%f229, %f217, 0f3F317218, %f228;
	setp.gt.u32 	%p46, %r173, 2139095039;
	fma.rn.f32 	%f230, %f213, 0f7F800000, 0f7F800000;
	selp.f32 	%f231, %f230, %f229, %p46;
	setp.eq.f32 	%p47, %f213, 0f00000000;
	mul.f32 	%f232, %f231, 0fC0000000;
	selp.f32 	%f233, 0f7F800000, %f232, %p47;
	sqrt.rn.f32 	%f234, %f233;
	sin.approx.f32 	%f235, %f211;
	cos.approx.f32 	%f236, %f211;
	mul.f32 	%f253, %f234, %f235;
	mul.f32 	%f249, %f234, %f236;
	st.global.f32 	[%rd5+32], %f249;
	mov.b32 	%r184, 1;
$L__BB0_25:
	st.global.u32 	[%rd5+24], %r184;
	setp.le.f32 	%p48, %f253, %f245;
	setp.gt.f32 	%p49, %f253, %f244;
	or.pred  	%p50, %p48, %p49;
	@%p50 bra 	$L__BB0_23;
	bra.uni 	$L__BB0_36;
$L__BB0_26:
	setp.leu.f32 	%p18, %f22, 0f00000000;
	setp.leu.f32 	%p19, %f244, %f21;
	or.pred  	%p20, %p18, %p19;
	@%p20 bra 	$L__BB0_33;
	mul.f32 	%f34, %f20, 0f3F000000;
	setp.lt.f32 	%p23, %f34, 0f00000000;
	mov.f32 	%f252, 0f4479C000;
	@%p23 bra 	$L__BB0_29;
	ld.global.v2.u32 	{%r61, %r62}, [%rd5];
	shr.u32 	%r63, %r62, 2;
	xor.b32  	%r64, %r63, %r62;
	ld.global.v2.u32 	{%r65, %r66}, [%rd5+8];
	ld.global.v2.u32 	{%r67, %r68}, [%rd5+16];
	st.global.v2.u32 	[%rd5+8], {%r66, %r67};
	shl.b32 	%r69, %r68, 4;
	shl.b32 	%r70, %r64, 1;
	xor.b32  	%r71, %r70, %r69;
	xor.b32  	%r72, %r71, %r64;
	xor.b32  	%r73, %r72, %r68;
	st.global.v2.u32 	[%rd5+16], {%r68, %r73};
	add.s32 	%r74, %r61, 362437;
	st.global.v2.u32 	[%rd5], {%r74, %r65};
	add.s32 	%r75, %r73, %r74;
	cvt.rn.f32.u32 	%f104, %r75;
	fma.rn.f32 	%f105, %f104, 0f2F800000, 0f2F000000;
	cvt.f64.f32 	%fd14, %f105;
	setp.lt.f64 	%p24, %fd14, 0d3DDB7CDFD9D7BDBB;
	setp.gt.f64 	%p25, %fd14, 0d3FEFFFFFFFF24190;
	mov.f32 	%f106, 0f3F800000;
	sub.f32 	%f107, %f106, %f105;
	selp.f32 	%f108, 0f00000000, %f107, %p25;
	selp.f32 	%f109, 0f3F800000, %f108, %p24;
	setp.lt.f32 	%p26, %f109, 0f00800000;
	mul.f32 	%f110, %f109, 0f4B000000;
	selp.f32 	%f111, %f110, %f109, %p26;
	selp.f32 	%f112, 0fC1B80000, 0f00000000, %p26;
	mov.b32 	%r76, %f111;
	add.s32 	%r77, %r76, -1059760811;
	and.b32  	%r78, %r77, -8388608;
	sub.s32 	%r79, %r76, %r78;
	mov.b32 	%f113, %r79;
	cvt.rn.f32.s32 	%f114, %r78;
	fma.rn.f32 	%f115, %f114, 0f34000000, %f112;
	add.f32 	%f116, %f113, 0fBF800000;
	fma.rn.f32 	%f117, %f116, 0fBE055027, 0f3E1039F6;
	fma.rn.f32 	%f118, %f117, %f116, 0fBDF8CDCC;
	fma.rn.f32 	%f119, %f118, %f116, 0f3E0F2955;
	fma.rn.f32 	%f120, %f119, %f116, 0fBE2AD8B9;
	fma.rn.f32 	%f121, %f120, %f116, 0f3E4CED0B;
	fma.rn.f32 	%f122, %f121, %f116, 0fBE7FFF22;
	fma.rn.f32 	%f123, %f122, %f116, 0f3EAAAA78;
	fma.rn.f32 	%f124, %f123, %f116, 0fBF000000;
	mul.f32 	%f125, %f116, %f124;
	fma.rn.f32 	%f126, %f125, %f116, %f116;
	fma.rn.f32 	%f127, %f115, 0f3F317218, %f126;
	setp.gt.u32 	%p27, %r76, 2139095039;
	fma.rn.f32 	%f128, %f111, 0f7F800000, 0f7F800000;
	selp.f32 	%f129, %f128, %f127, %p27;
	setp.eq.f32 	%p28, %f111, 0f00000000;
	neg.f32 	%f130, %f129;
	selp.f32 	%f131, 0f7F800000, %f130, %p28;
	div.rn.f32 	%f252, %f131, %f34;
$L__BB0_29:
	add.f32 	%f253, %f245, %f252;
	setp.gtu.f32 	%p29, %f253, %f244;
	@%p29 bra 	$L__BB0_31;
	ld.global.v2.u32 	{%r80, %r81}, [%rd5];
	shr.u32 	%r82, %r81, 2;
	xor.b32  	%r83, %r82, %r81;
	ld.global.v2.u32 	{%r84, %r85}, [%rd5+8];
	ld.global.v2.u32 	{%r86, %r87}, [%rd5+16];
	st.global.v2.u32 	[%rd5+8], {%r85, %r86};
	shl.b32 	%r88, %r87, 4;
	shl.b32 	%r89, %r83, 1;
	xor.b32  	%r90, %r89, %r88;
	xor.b32  	%r91, %r90, %r83;
	xor.b32  	%r92, %r91, %r87;
	st.global.v2.u32 	[%rd5+16], {%r87, %r92};
	add.s32 	%r93, %r80, 362437;
	st.global.v2.u32 	[%rd5], {%r93, %r84};
	add.s32 	%r94, %r92, %r93;
	cvt.rn.f32.u32 	%f132, %r94;
	fma.rn.f32 	%f133, %f132, 0f2F800000, 0f2F000000;
	sub.f32 	%f134, %f253, %f34;
	neg.f32 	%f135, %f134;
	mul.f32 	%f136, %f134, %f135;
	mul.f32 	%f137, %f136, 0f3F000000;
	fma.rn.f32 	%f138, %f137, 0f3BBB989D, 0f3F000000;
	cvt.sat.f32.f32 	%f139, %f138;
	mov.f32 	%f140, 0f4B400001;
	mov.f32 	%f141, 0f437C0000;
	fma.rm.f32 	%f142, %f139, %f141, %f140;
	add.f32 	%f143, %f142, 0fCB40007F;
	neg.f32 	%f144, %f143;
	fma.rn.f32 	%f145, %f137, 0f3FB8AA3B, %f144;
	fma.rn.f32 	%f146, %f137, 0f32A57060, %f145;
	mov.b32 	%r95, %f142;
	shl.b32 	%r96, %r95, 23;
	mov.b32 	%f147, %r96;
	ex2.approx.ftz.f32 	%f148, %f146;
	mul.f32 	%f149, %f148, %f147;
	setp.lt.f32 	%p30, %f133, %f149;
	@%p30 bra 	$L__BB0_36;
$L__BB0_31:
	setp.lt.f32 	%p31, %f34, 0f00000000;
	mov.f32 	%f252, 0f4479C000;
	@%p31 bra 	$L__BB0_29;
	ld.global.v2.u32 	{%r97, %r98}, [%rd5];
	shr.u32 	%r99, %r98, 2;
	xor.b32  	%r100, %r99, %r98;
	ld.global.v2.u32 	{%r101, %r102}, [%rd5+8];
	ld.global.v2.u32 	{%r103, %r104}, [%rd5+16];
	st.global.v2.u32 	[%rd5+8], {%r102, %r103};
	shl.b32 	%r105, %r104, 4;
	shl.b32 	%r106, %r100, 1;
	xor.b32  	%r107, %r106, %r105;
	xor.b32  	%r108, %r107, %r100;
	xor.b32  	%r109, %r108, %r104;
	st.global.v2.u32 	[%rd5+16], {%r104, %r109};
	add.s32 	%r110, %r97, 362437;
	st.global.v2.u32 	[%rd5], {%r110, %r101};
	add.s32 	%r111, %r109, %r110;
	cvt.rn.f32.u32 	%f151, %r111;
	fma.rn.f32 	%f152, %f151, 0f2F800000, 0f2F000000;
	cvt.f64.f32 	%fd15, %f152;
	setp.lt.f64 	%p32, %fd15, 0d3DDB7CDFD9D7BDBB;
	setp.gt.f64 	%p33, %fd15, 0d3FEFFFFFFFF24190;
	mov.f32 	%f153, 0f3F800000;
	sub.f32 	%f154, %f153, %f152;
	selp.f32 	%f155, 0f00000000, %f154, %p33;
	selp.f32 	%f156, 0f3F800000, %f155, %p32;
	setp.lt.f32 	%p34, %f156, 0f00800000;
	mul.f32 	%f157, %f156, 0f4B000000;
	selp.f32 	%f158, %f157, %f156, %p34;
	selp.f32 	%f159, 0fC1B80000, 0f00000000, %p34;
	mov.b32 	%r112, %f158;
	add.s32 	%r113, %r112, -1059760811;
	and.b32  	%r114, %r113, -8388608;
	sub.s32 	%r115, %r112, %r114;
	mov.b32 	%f160, %r115;
	cvt.rn.f32.s32 	%f161, %r114;
	fma.rn.f32 	%f162, %f161, 0f34000000, %f159;
	add.f32 	%f163, %f160, 0fBF800000;
	fma.rn.f32 	%f164, %f163, 0fBE055027, 0f3E1039F6;
	fma.rn.f32 	%f165, %f164, %f163, 0fBDF8CDCC;
	fma.rn.f32 	%f166, %f165, %f163, 0f3E0F2955;
	fma.rn.f32 	%f167, %f166, %f163, 0fBE2AD8B9;
	fma.rn.f32 	%f168, %f167, %f163, 0f3E4CED0B;
	fma.rn.f32 	%f169, %f168, %f163, 0fBE7FFF22;
	fma.rn.f32 	%f170, %f169, %f163, 0f3EAAAA78;
	fma.rn.f32 	%f171, %f170, %f163, 0fBF000000;
	mul.f32 	%f172, %f163, %f171;
	fma.rn.f32 	%f173, %f172, %f163, %f163;
	fma.rn.f32 	%f174, %f162, 0f3F317218, %f173;
	setp.gt.u32 	%p35, %r112, 2139095039;
	fma.rn.f32 	%f175, %f158, 0f7F800000, 0f7F800000;
	selp.f32 	%f176, %f175, %f174, %p35;
	setp.eq.f32 	%p36, %f158, 0f00000000;
	neg.f32 	%f177, %f176;
	selp.f32 	%f178, 0f7F800000, %f177, %p36;
	div.rn.f32 	%f252, %f178, %f34;
	bra.uni 	$L__BB0_29;
$L__BB0_33:
	setp.le.f32 	%p21, %f22, 0f00000000;
	selp.f32 	%f67, 0f00000000, %f245, %p21;
	neg.f32 	%f68, %f67;
	mul.f32 	%f69, %f67, %f68;
	mul.f32 	%f70, %f69, 0f3F000000;
	fma.rn.f32 	%f71, %f70, 0f3BBB989D, 0f3F000000;
	cvt.sat.f32.f32 	%f72, %f71;
	mov.f32 	%f73, 0f4B400001;
	mov.f32 	%f74, 0f437C0000;
	fma.rm.f32 	%f75, %f72, %f74, %f73;
	add.f32 	%f76, %f75, 0fCB40007F;
	neg.f32 	%f77, %f76;
	fma.rn.f32 	%f78, %f70, 0f3FB8AA3B, %f77;
	fma.rn.f32 	%f79, %f70, 0f32A57060, %f78;
	mov.b32 	%r42, %f75;
	shl.b32 	%r43, %r42, 23;
	mov.b32 	%f80, %r43;
	ex2.approx.ftz.f32 	%f81, %f79;
	mul.f32 	%f82, %f81, %f80;
	cvt.f64.f32 	%fd8, %f82;
	mul.f64 	%fd9, %fd8, 0d3FD9884533D43651;
	cvt.rn.f32.f64 	%f83, %fd9;
	ld.global.v2.u32 	{%r188, %r191}, [%rd5];
	ld.global.v2.u32 	{%r187, %r190}, [%rd5+8];
	ld.global.v2.u32 	{%r186, %r189}, [%rd5+16];
	cvt.f64.f32 	%fd1, %f83;
$L__BB0_34:
	mov.u32 	%r13, %r190;
	mov.u32 	%r190, %r189;
	mov.u32 	%r12, %r186;
	shr.u32 	%r44, %r191, 2;
	xor.b32  	%r45, %r44, %r191;
	shl.b32 	%r46, %r190, 4;
	shl.b32 	%r47, %r45, 1;
	xor.b32  	%r48, %r46, %r47;
	xor.b32  	%r49, %r48, %r190;
	xor.b32  	%r186, %r49, %r45;
	add.s32 	%r50, %r188, %r186;
	add.s32 	%r51, %r50, 362437;
	cvt.rn.f32.u32 	%f84, %r51;
	fma.rn.f32 	%f85, %f84, 0f2F800000, 0f2F000000;
	fma.rn.f32 	%f253, %f23, %f85, %f245;
	shr.u32 	%r52, %r187, 2;
	xor.b32  	%r53, %r52, %r187;
	shl.b32 	%r54, %r186, 4;
	shl.b32 	%r55, %r53, 1;
	xor.b32  	%r56, %r55, %r54;
	xor.b32  	%r57, %r56, %r53;
	xor.b32  	%r189, %r57, %r186;
	add.s32 	%r188, %r188, 724874;
	add.s32 	%r58, %r189, %r188;
	cvt.rn.f32.u32 	%f86, %r58;
	fma.rn.f32 	%f87, %f86, 0f2F800000, 0f2F000000;
	cvt.f64.f32 	%fd10, %f87;
	neg.f32 	%f88, %f253;
	mul.f32 	%f89, %f253, %f88;
	mul.f32 	%f90, %f89, 0f3F000000;
	fma.rn.f32 	%f91, %f90, 0f3BBB989D, 0f3F000000;
	cvt.sat.f32.f32 	%f92, %f91;
	mov.f32 	%f93, 0f4B400001;
	mov.f32 	%f94, 0f437C0000;
	fma.rm.f32 	%f95, %f92, %f94, %f93;
	add.f32 	%f96, %f95, 0fCB40007F;
	neg.f32 	%f97, %f96;
	fma.rn.f32 	%f98, %f90, 0f3FB8AA3B, %f97;
	fma.rn.f32 	%f99, %f90, 0f32A57060, %f98;
	mov.b32 	%r59, %f95;
	shl.b32 	%r60, %r59, 23;
	mov.b32 	%f100, %r60;
	ex2.approx.ftz.f32 	%f101, %f99;
	mul.f32 	%f102, %f101, %f100;
	cvt.f64.f32 	%fd11, %f102;
	mul.f64 	%fd12, %fd11, 0d3FD9884533D43651;
	div.rn.f64 	%fd13, %fd12, %fd1;
	setp.lt.f64 	%p22, %fd13, %fd10;
	mov.u32 	%r187, %r12;
	mov.u32 	%r191, %r13;
	@%p22 bra 	$L__BB0_34;
	st.global.v2.u32 	[%rd5+16], {%r186, %r189};
	st.global.v2.u32 	[%rd5], {%r188, %r13};
	st.global.v2.u32 	[%rd5+8], {%r12, %r190};
$L__BB0_36:
	ld.param.u32 	%r181, [rtruncnorm_kernel_param_11];
	ld.param.u64 	%rd25, [rtruncnorm_kernel_param_0];
	mul.f32 	%f237, %f243, %f253;
	fma.rn.f32 	%f238, %f240, %f237, %f239;
	cvta.to.global.u64 	%rd22, %rd25;
	mul.wide.s32 	%rd23, %r182, 4;
	add.s64 	%rd24, %rd22, %rd23;
	st.global.f32 	[%rd24], %f238;
	add.s32 	%r182, %r182, %r181;
	setp.lt.s32 	%p51, %r182, %r22;
	@%p51 bra 	$L__BB0_2;
$L__BB0_37:
	ret;

}
	// .globl	setup_kernel
.visible .entry setup_kernel(
	.param .u64 .ptr .align 1 setup_kernel_param_0,
	.param .u32 setup_kernel_param_1
)
{
	.reg .pred 	%p<26>;
	.reg .b32 	%r<421>;
	.reg .b64 	%rd<18>;

	ld.param.u64 	%rd8, [setup_kernel_param_0];
	ld.param.u32 	%r183, [setup_kernel_param_1];
	mov.u32 	%r184, %ctaid.x;
	mov.u32 	%r185, %ctaid.y;
	mov.u32 	%r186, %nctaid.x;
	mad.lo.s32 	%r187, %r185, %r186, %r184;
	mov.u32 	%r188, %ntid.x;
	mov.u32 	%r189, %ntid.y;
	mov.u32 	%r190, %ntid.z;
	mov.u32 	%r191, %tid.z;
	mov.u32 	%r192, %tid.y;
	mov.u32 	%r193, %tid.x;
	mad.lo.s32 	%r194, %r187, %r190, %r191;
	mad.lo.s32 	%r195, %r194, %r189, %r192;
	mad.lo.s32 	%r1, %r195, %r188, %r193;
	setp.ge.s32 	%p1, %r1, %r183;
	@%p1 bra 	$L__BB1_44;
	cvta.to.global.u64 	%rd9, %rd8;
	mad.lo.s32 	%r196, %r1, 19, 9131;
	cvt.s64.s32 	%rd17, %r1;
	mul.wide.s32 	%rd10, %r1, 48;
	add.s64 	%rd2, %rd9, %rd10;
	xor.b32  	%r197, %r196, -1429050551;
	mul.lo.s32 	%r198, %r197, 1099087573;
	setp.gt.s32 	%p2, %r1, -481;
	selp.b32 	%r199, -644748465, -1947113066, %p2;
	add.s32 	%r200, %r199, %r198;
	add.s32 	%r201, %r200, 6615241;
	add.s32 	%r202, %r198, 123456789;
	st.global.v2.u32 	[%rd2], {%r201, %r202};
	xor.b32  	%r203, %r198, 362436069;
	add.s32 	%r204, %r199, 521288629;
	st.global.v2.u32 	[%rd2+8], {%r203, %r204};
	xor.b32  	%r205, %r199, 88675123;
	add.s32 	%r206, %r198, 5783321;
	st.global.v2.u32 	[%rd2+16], {%r205, %r206};
	setp.eq.s32 	%p3, %r1, 0;
	@%p3 bra 	$L__BB1_43;
	mov.b32 	%r327, 0;
	mov.u64 	%rd12, precalc_xorwow_matrix;
$L__BB1_3:
	and.b64  	%rd4, %rd17, 3;
	setp.eq.s64 	%p4, %rd4, 0;
	@%p4 bra 	$L__BB1_42;
	mul.wide.u32 	%rd11, %r327, 3200;
	add.s64 	%rd5, %rd12, %rd11;
	cvt.u32.u64 	%r3, %rd4;
	mov.b32 	%r328, 0;
$L__BB1_5:
	mov.b32 	%r341, 0;
	mov.u32 	%r342, %r341;
	mov.u32 	%r343, %r341;
	mov.u32 	%r344, %r341;
	mov.u32 	%r345, %r341;
	mov.u32 	%r334, %r341;
$L__BB1_6:
	mul.wide.u32 	%rd13, %r334, 4;
	add.s64 	%rd14, %rd2, %rd13;
	ld.global.u32 	%r11, [%rd14+4];
	shl.b32 	%r12, %r334, 5;
	mov.b32 	%r340, 0;
$L__BB1_7:
	.pragma "nounroll";
	shr.u32 	%r211, %r11, %r340;
	and.b32  	%r212, %r211, 1;
	setp.eq.b32 	%p5, %r212, 1;
	not.pred 	%p6, %p5;
	add.s32 	%r213, %r12, %r340;
	mul.lo.s32 	%r214, %r213, 5;
	mul.wide.u32 	%rd15, %r214, 4;
	add.s64 	%rd6, %rd5, %rd15;
	@%p6 bra 	$L__BB1_9;
	ld.global.u32 	%r215, [%rd6];
	xor.b32  	%r345, %r345, %r215;
	ld.global.u32 	%r216, [%rd6+4];
	xor.b32  	%r344, %r344, %r216;
	ld.global.u32 	%r217, [%rd6+8];
	xor.b32  	%r343, %r343, %r217;
	ld.global.u32 	%r218, [%rd6+12];
	xor.b32  	%r342, %r342, %r218;
	ld.global.u32 	%r219, [%rd6+16];
	xor.b32  	%r341, %r341, %r219;
$L__BB1_9:
	and.b32  	%r221, %r211, 2;
	setp.eq.s32 	%p7, %r221, 0;
	@%p7 bra 	$L__BB1_11;
	ld.global.u32 	%r222, [%rd6+20];
	xor.b32  	%r345, %r345, %r222;
	ld.global.u32 	%r223, [%rd6+24];
	xor.b32  	%r344, %r344, %r223;
	ld.global.u32 	%r224, [%rd6+28];
	xor.b32  	%r343, %r343, %r224;
	ld.global.u32 	%r225, [%rd6+32];
	xor.b32  	%r342, %r342, %r225;
	ld.global.u32 	%r226, [%rd6+36];
	xor.b32  	%r341, %r341, %r226;
$L__BB1_11:
	and.b32  	%r228, %r211, 4;
	setp.eq.s32 	%p8, %r228, 0;
	@%p8 bra 	$L__BB1_13;
	ld.global.u32 	%r229, [%rd6+40];
	xor.b32  	%r345, %r345, %r229;
	ld.global.u32 	%r230, [%rd6+44];
	xor.b32  	%r344, %r344, %r230;
	ld.global.u32 	%r231, [%rd6+48];
	xor.b32  	%r343, %r343, %r231;
	ld.global.u32 	%r232, [%rd6+52];
	xor.b32  	%r342, %r342, %r232;
	ld.global.u32 	%r233, [%rd6+56];
	xor.b32  	%r341, %r341, %r233;
$L__BB1_13:
	and.b32  	%r235, %r211, 8;
	setp.eq.s32 	%p9, %r235, 0;
	@%p9 bra 	$L__BB1_15;
	ld.global.u32 	%r236, [%rd6+60];
	xor.b32  	%r345, %r345, %r236;
	ld.global.u32 	%r237, [%rd6+64];
	xor.b32  	%r344, %r344, %r237;
	ld.global.u32 	%r238, [%rd6+68];
	xor.b32  	%r343, %r343, %r238;
	ld.global.u32 	%r239, [%rd6+72];
	xor.b32  	%r342, %r342, %r239;
	ld.global.u32 	%r240, [%rd6+76];
	xor.b32  	%r341, %r341, %r240;
$L__BB1_15:
	and.b32  	%r242, %r211, 16;
	setp.eq.s32 	%p10, %r242, 0;
	@%p10 bra 	$L__BB1_17;
	ld.global.u32 	%r243, [%rd6+80];
	xor.b32  	%r345, %r345, %r243;
	ld.global.u32 	%r244, [%rd6+84];
	xor.b32  	%r344, %r344, %r244;
	ld.global.u32 	%r245, [%rd6+88];
	xor.b32  	%r343, %r343, %r245;
	ld.global.u32 	%r246, [%rd6+92];
	xor.b32  	%r342, %r342, %r246;
	ld.global.u32 	%r247, [%rd6+96];
	xor.b32  	%r341, %r341, %r247;
$L__BB1_17:
	and.b32  	%r249, %r211, 32;
	setp.eq.s32 	%p11, %r249, 0;
	@%p11 bra 	$L__BB1_19;
	ld.global.u32 	%r250, [%rd6+100];
	xor.b32  	%r345, %r345, %r250;
	ld.global.u32 	%r251, [%rd6+104];
	xor.b32  	%r344, %r344, %r251;
	ld.global.u32 	%r252, [%rd6+108];
	xor.b32  	%r343, %r343, %r252;
	ld.global.u32 	%r253, [%rd6+112];
	xor.b32  	%r342, %r342, %r253;
	ld.global.u32 	%r254, [%rd6+116];
	xor.b32  	%r341, %r341, %r254;
$L__BB1_19:
	and.b32  	%r256, %r211, 64;
	setp.eq.s32 	%p12, %r256, 0;
	@%p12 bra 	$L__BB1_21;
	ld.global.u32 	%r257, [%rd6+120];
	xor.b32  	%r345, %r345, %r257;
	ld.global.u32 	%r258, [%rd6+124];
	xor.b32  	%r344, %r344, %r258;
	ld.global.u32 	%r259, [%rd6+128];
	xor.b32  	%r343, %r343, %r259;
	ld.global.u32 	%r260, [%rd6+132];
	xor.b32  	%r342, %r342, %r260;
	ld.global.u32 	%r261, [%rd6+136];
	xor.b32  	%r341, %r341, %r261;
$L__BB1_21:
	and.b32  	%r263, %r211, 128;
	setp.eq.s32 	%p13, %r263, 0;
	@%p13 bra 	$L__BB1_23;
	ld.global.u32 	%r264, [%rd6+140];
	xor.b32  	%r345, %r345, %r264;
	ld.global.u32 	%r265, [%rd6+144];
	xor.b32  	%r344, %r344, %r265;
	ld.global.u32 	%r266, [%rd6+148];
	xor.b32  	%r343, %r343, %r266;
	ld.global.u32 	%r267, [%rd6+152];
	xor.b32  	%r342, %r342, %r267;
	ld.global.u32 	%r268, [%rd6+156];
	xor.b32  	%r341, %r341, %r268;
$L__BB1_23:
	and.b32  	%r270, %r211, 256;
	setp.eq.s32 	%p14, %r270, 0;
	@%p14 bra 	$L__BB1_25;
	ld.global.u32 	%r271, [%rd6+160];
	xor.b32  	%r345, %r345, %r271;
	ld.global.u32 	%r272, [%rd6+164];
	xor.b32  	%r344, %r344, %r272;
	ld.global.u32 	%r273, [%rd6+168];
	xor.b32  	%r343, %r343, %r273;
	ld.global.u32 	%r274, [%rd6+172];
	xor.b32  	%r342, %r342, %r274;
	ld.global.u32 	%r275, [%rd6+176];
	xor.b32  	%r341, %r341, %r275;
$L__BB1_25:
	and.b32  	%r277, %r211, 512;
	setp.eq.s32 	%p15, %r277, 0;
	@%p15 bra 	$L__BB1_27;
	ld.global.u32 	%r278, [%rd6+180];
	xor.b32  	%r345, %r345, %r278;
	ld.global.u32 	%r279, [%rd6+184];
	xor.b32  	%r344, %r344, %r279;
	ld.global.u32 	%r280, [%rd6+188];
	xor.b32  	%r343, %r343, %r280;
	ld.global.u32 	%r281, [%rd6+192];
	xor.b32  	%r342, %r342, %r281;
	ld.global.u32 	%r282, [%rd6+196];
	xor.b32  	%r341, %r341, %r282;
$L__BB1_27:
	and.b32  	%r284, %r211, 1024;
	setp.eq.s32 	%p16, %r284, 0;
	@%p16 bra 	$L__BB1_29;
	ld.global.u32 	%r285, [%rd6+200];
	xor.b32  	%r345, %r345, %r285;
	ld.global.u32 	%r286, [%rd6+204];
	xor.b32  	%r344, %r344, %r286;
	ld.global.u32 	%r287, [%rd6+208];
	xor.b32  	%r343, %r343, %r287;
	ld.global.u32 	%r288, [%rd6+212];
	xor.b32  	%r342, %r342, %r288;
	ld.global.u32 	%r289, [%rd6+216];
	xor.b32  	%r341, %r341, %r289;
$L__BB1_29:
	and.b32  	%r291, %r211, 2048;
	setp.eq.s32 	%p17, %r291, 0;
	@%p17 bra 	$L__BB1_31;
	ld.global.u32 	%r292, [%rd6+220];
	xor.b32  	%r345, %r345, %r292;
	ld.global.u32 	%r293, [%rd6+224];
	xor.b32  	%r344, %r344, %r293;
	ld.global.u32 	%r294, [%rd6+228];
	xor.b32  	%r343, %r343, %r294;
	ld.global.u32 	%r295, [%rd6+232];
	xor.b32  	%r342, %r342, %r295;
	ld.global.u32 	%r296, [%rd6+236];
	xor.b32  	%r341, %r341, %r296;
$L__BB1_31:
	and.b32  	%r298, %r211, 4096;
	setp.eq.s32 	%p18, %r298, 0;
	@%p18 bra 	$L__BB1_33;
	ld.global.u32 	%r299, [%rd6+240];
	xor.b32  	%r345, %r345, %r299;
	ld.global.u32 	%r300, [%rd6+244];
	xor.b32  	%r344, %r344, %r300;
	ld.global.u32 	%r301, [%rd6+248];
	xor.b32  	%r343, %r343, %r301;
	ld.global.u32 	%r302, [%rd6+252];
	xor.b32  	%r342, %r342, %r302;
	ld.global.u32 	%r303, [%rd6+256];
	xor.b32  	%r341, %r341, %r303;
$L__BB1_33:
	and.b32  	%r305, %r211, 8192;
	setp.eq.s32 	%p19, %r305, 0;
	@%p19 bra 	$L__BB1_35;
	ld.global.u32 	%r306, [%rd6+260];
	xor.b32  	%r345, %r345, %r306;
	ld.global.u32 	%r307, [%rd6+264];
	xor.b32  	%r344, %r344, %r307;
	ld.global.u32 	%r308, [%rd6+268];
	xor.b32  	%r343, %r343, %r308;
	ld.global.u32 	%r309, [%rd6+272];
	xor.b32  	%r342, %r342, %r309;
	ld.global.u32 	%r310, [%rd6+276];
	xor.b32  	%r341, %r341, %r310;
$L__BB1_35:
	and.b32  	%r312, %r211, 16384;
	setp.eq.s32 	%p20, %r312, 0;
	@%p20 bra 	$L__BB1_37;
	ld.global.u32 	%r313, [%rd6+280];
	xor.b32  	%r345, %r345, %r313;
	ld.global.u32 	%r314, [%rd6+284];
	xor.b32  	%r344, %r344, %r314;
	ld.global.u32 	%r315, [%rd6+288];
	xor.b32  	%r343, %r343, %r315;
	ld.global.u32 	%r316, [%rd6+292];
	xor.b32  	%r342, %r342, %r316;
	ld.global.u32 	%r317, [%rd6+296];
	xor.b32  	%r341, %r341, %r317;
$L__BB1_37:
	and.b32  	%r319, %r211, 32768;
	setp.eq.s32 	%p21, %r319, 0;
	@%p21 bra 	$L__BB1_39;
	ld.global.u32 	%r320, [%rd6+300];
	xor.b32  	%r345, %r345, %r320;
	ld.global.u32 	%r321, [%rd6+304];
	xor.b32  	%r344, %r344, %r321;
	ld.global.u32 	%r322, [%rd6+308];
	xor.b32  	%r343, %r343, %r322;
	ld.global.u32 	%r323, [%rd6+312];
	xor.b32  	%r342, %r342, %r323;
	ld.global.u32 	%r324, [%rd6+316];
	xor.b32  	%r341, %r341, %r324;
$L__BB1_39:
	add.s32 	%r340, %r340, 16;
	setp.ne.s32 	%p22, %r340, 32;
	@%p22 bra 	$L__BB1_7;
	mad.lo.s32 	%r325, %r334, -31, %r12;
	add.s32 	%r334, %r325, 1;
	setp.ne.s32 	%p23, %r334, 5;
	@%p23 bra 	$L__BB1_6;
	st.global.u32 	[%rd2+4], %r345;
	st.global.u32 	[%rd2+8], %r344;
	st.global.u32 	[%rd2+12], %r343;
	st.global.u32 	[%rd2+16], %r342;
	st.global.u32 	[%rd2+20], %r341;
	add.s32 	%r328, %r328, 1;
	setp.lt.u32 	%p24, %r328, %r3;
	@%p24 bra 	$L__BB1_5;
$L__BB1_42:
	shr.u64 	%rd7, %rd17, 2;
	add.s32 	%r327, %r327, 1;
	setp.gt.u64 	%p25, %rd17, 3;
	mov.u64 	%rd17, %rd7;
	@%p25 bra 	$L__BB1_3;
$L__BB1_43:
	mov.b32 	%r326, 0;
	st.global.v2.u32 	[%rd2+24], {%r326, %r326};
	st.global.u32 	[%rd2+32], %r326;
	mov.b64 	%rd16, 0;
	st.global.u64 	[%rd2+40], %rd16;
$L__BB1_44:
	ret;

}


// ===== COMPILED SASS (sm_100) =====

	.target	sm_100

	.elftype	@"ET_EXEC"


//--------------------- .note.nv.tkinfo           --------------------------
	.section	.note.nv.tkinfo,"",@"SHT_NOTE"
	.sectionflags	@"SHF_NOTE_NV_TKINFO"
	.tkinfo
        /*0018*/ 	.word	0x00000002
        /*0030*/ 	.string	""
        /*0030*/ 	.string	"ptxas"
        /*0030*/ 	.string	"Cuda compilation tools, release 13.0, V13.0.88"
        /*0030*/ 	.string	"Build cuda_13.0.r13.0/compiler.36424714_0"
        /*0030*/ 	.string	"-arch sm_100 -m 64 "



//--------------------- .note.nv.cuinfo           --------------------------
	.section	.note.nv.cuinfo,"",@"SHT_NOTE"
	.sectionflags	@"SHF_NOTE_NV_CUINFO"
        /*0018*/ 	.short	0x0002
        /*001a*/ 	.short	0x0064
        /*001c*/ 	.short	0x0082
	.zero		2


//--------------------- .nv.info                  --------------------------
	.section	.nv.info,"",@"SHT_CUDA_INFO"
	.align	4


	//----- nvinfo : EIATTR_REGCOUNT
	.align		4
        /*0000*/ 	.byte	0x04, 0x2f
        /*0002*/ 	.short	(.L_10 - .L_9)
	.align		4
.L_9:
        /*0004*/ 	.word	index@(rtruncnorm_kernel)
        /*0008*/ 	.word	0x00000028


	//----- nvinfo : EIATTR_FRAME_SIZE
	.align		4
.L_10:
        /*000c*/ 	.byte	0x04, 0x11
        /*000e*/ 	.short	(.L_12 - .L_11)
	.align		4
.L_11:
        /*0010*/ 	.word	index@($__internal_2_$__cuda_sm3x_div_rn_noftz_f32_slowpath)
        /*0014*/ 	.word	0x00000000


	//----- nvinfo : EIATTR_FRAME_SIZE
	.align		4
.L_12:
        /*0018*/ 	.byte	0x04, 0x11
        /*001a*/ 	.short	(.L_14 - .L_13)
	.align		4
.L_13:
        /*001c*/ 	.word	index@($__internal_1_$__cuda_sm20_sqrt_rn_f32_slowpath)
        /*0020*/ 	.word	0x00000000


	//----- nvinfo : EIATTR_FRAME_SIZE
	.align		4
.L_14:
        /*0024*/ 	.byte	0x04, 0x11
        /*0026*/ 	.short	(.L_16 - .L_15)
	.align		4
.L_15:
        /*0028*/ 	.word	index@($__internal_0_$__cuda_sm20_div_rn_f64_full)
        /*002c*/ 	.word	0x00000000


	//----- nvinfo : EIATTR_FRAME_SIZE
	.align		4
.L_16:
        /*0030*/ 	.byte	0x04, 0x11
        /*0032*/ 	.short	(.L_18 - .L_17)
	.align		4
.L_17:
        /*0034*/ 	.word	index@(rtruncnorm_kernel)
        /*0038*/ 	.word	0x00000000


	//----- nvinfo : EIATTR_REGCOUNT
	.align		4
.L_18:
        /*003c*/ 	.byte	0x04, 0x2f
        /*003e*/ 	.short	(.L_20 - .L_19)
	.align		4
.L_19:
        /*0040*/ 	.word	index@(setup_kernel)
        /*0044*/ 	.word	0x0000001f


	//----- nvinfo : EIATTR_FRAME_SIZE
	.align		4
.L_20:
        /*0048*/ 	.byte	0x04, 0x11
        /*004a*/ 	.short	(.L_22 - .L_21)
	.align		4
.L_21:
        /*004c*/ 	.word	index@(setup_kernel)
        /*0050*/ 	.word	0x00000000


	//----- nvinfo : EIATTR_MIN_STACK_SIZE
	.align		4
.L_22:
        /*0054*/ 	.byte	0x04, 0x12
        /*0056*/ 	.short	(.L_24 - .L_23)
	.align		4
.L_23:
        /*0058*/ 	.word	index@(setup_kernel)
        /*005c*/ 	.word	0x00000000


	//----- nvinfo : EIATTR_MIN_STACK_SIZE
	.align		4
.L_24:
        /*0060*/ 	.byte	0x04, 0x12
        /*0062*/ 	.short	(.L_26 - .L_25)
	.align		4
.L_25:
        /*0064*/ 	.word	index@(rtruncnorm_kernel)
        /*0068*/ 	.word	0x00000000
.L_26:


//--------------------- .nv.compat                --------------------------
	.section	.nv.compat,"",@"SHT_CUDA_COMPAT_INFO"
	.align	4
        /*0000*/ 	.byte	0x02, 0x09, 0x00, 0x00, 0x02, 0x02, 0x01, 0x00, 0x02, 0x05, 0x05, 0x00, 0x03, 0x07, 0x01, 0x01
        /*0010*/ 	.byte	0x02, 0x03, 0x00, 0x00, 0x02, 0x06, 0x01, 0x00, 0x04, 0x0b, 0x08, 0x00, 0x01, 0x00, 0x00, 0x00
        /*0020*/ 	.byte	0x00, 0x00, 0x00, 0x00


//--------------------- .nv.info.setup_kernel     --------------------------
	.section	.nv.info.setup_kernel,"",@"SHT_CUDA_INFO"
	.sectionflags	@""
	.align	4


	//----- nvinfo : EIATTR_CUDA_API_VERSION
	.align		4
        /*0000*/ 	.byte	0x04, 0x37
        /*0002*/ 	.short	(.L_28 - .L_27)
.L_27:
        /*0004*/ 	.word	0x00000082


	//----- nvinfo : EIATTR_KPARAM_INFO
	.align		4
.L_28:
        /*0008*/ 	.byte	0x04, 0x17
        /*000a*/ 	.short	(.L_30 - .L_29)
.L_29:
        /*000c*/ 	.word	0x00000000
        /*0010*/ 	.short	0x0001
        /*0012*/ 	.short	0x0008
        /*0014*/ 	.byte	0x00, 0xf0, 0x11, 0x00


	//----- nvinfo : EIATTR_KPARAM_INFO
	.align		4
.L_30:
        /*0018*/ 	.byte	0x04, 0x17
        /*001a*/ 	.short	(.L_32 - .L_31)
.L_31:
        /*001c*/ 	.word	0x00000000
        /*0020*/ 	.short	0x0000
        /*0022*/ 	.short	0x0000
        /*0024*/ 	.byte	0x00, 0xf5, 0x21, 0x00


	//----- nvinfo : EIATTR_SPARSE_MMA_MASK
	.align		4
.L_32:
        /*0028*/ 	.byte	0x03, 0x50
        /*002a*/ 	.short	0x0000


	//----- nvinfo : EIATTR_MAXREG_COUNT
	.align		4
        /*002c*/ 	.byte	0x03, 0x1b
        /*002e*/ 	.short	0x00ff


	//----- nvinfo : EIATTR_MERCURY_ISA_VERSION
	.align		4
        /*0030*/ 	.byte	0x03, 0x5f
        /*0032*/ 	.short	0x0101


	//----- nvinfo : EIATTR_VRC_CTA_INIT_COUNT
	.align		4
        /*0034*/ 	.byte	0x02, 0x4a
	.zero		1
	.zero		1


	//----- nvinfo : EIATTR_EXIT_INSTR_OFFSETS
	.align		4
        /*0038*/ 	.byte	0x04, 0x1c
        /*003a*/ 	.short	(.L_34 - .L_33)


	//   ....[0]....
.L_33:
        /*003c*/ 	.word	0x00000100


	//   ....[1]....
        /*0040*/ 	.word	0x00000fb0


	//----- nvinfo : EIATTR_CRS_STACK_SIZE
	.align		4
.L_34:
        /*0044*/ 	.byte	0x04, 0x1e
        /*0046*/ 	.short	(.L_36 - .L_35)
.L_35:
        /*0048*/ 	.word	0x00000000


	//----- nvinfo : EIATTR_CBANK_PARAM_SIZE
	.align		4
.L_36:
        /*004c*/ 	.byte	0x03, 0x19
        /*004e*/ 	.short	0x000c


	//----- nvinfo : EIATTR_PARAM_CBANK
	.align		4
        /*0050*/ 	.byte	0x04, 0x0a
        /*0052*/ 	.short	(.L_38 - .L_37)
	.align		4
.L_37:
        /*0054*/ 	.word	index@(.nv.constant0.setup_kernel)
        /*0058*/ 	.short	0x0380
        /*005a*/ 	.short	0x000c


	//----- nvinfo : EIATTR_SW_WAR
	.align		4
.L_38:
        /*005c*/ 	.byte	0x04, 0x36
        /*005e*/ 	.short	(.L_40 - .L_39)
.L_39:
        /*0060*/ 	.word	0x00000008
.L_40:


//--------------------- .nv.info.rtruncnorm_kernel --------------------------
	.section	.nv.info.rtruncnorm_kernel,"",@"SHT_CUDA_INFO"
	.sectionflags	@""
	.align	4


	//----- nvinfo : EIATTR_CUDA_API_VERSION
	.align		4
        /*0000*/ 	.byte	0x04, 0x37
        /*0002*/ 	.short	(.L_42 - .L_41)
.L_41:
        /*0004*/ 	.word	0x00000082


	//----- nvinfo : EIATTR_KPARAM_INFO
	.align		4
.L_42:
        /*0008*/ 	.byte	0x04, 0x17
        /*000a*/ 	.short	(.L_44 - .L_43)
.L_43:
        /*000c*/ 	.word	0x00000000
        /*0010*/ 	.short	0x000b
        /*0012*/ 	.short	0x0048
        /*0014*/ 	.byte	0x00, 0xf0, 0x11, 0x00


	//----- nvinfo : EIATTR_KPARAM_INFO
	.align		4
.L_44:
        /*0018*/ 	.byte	0x04, 0x17
        /*001a*/ 	.short	(.L_46 - .L_45)
.L_45:
        /*001c*/ 	.word	0x00000000
        /*0020*/ 	.short	0x000a
        /*0022*/ 	.short	0x0040
        /*0024*/ 	.byte	0x00, 0xf5, 0x21, 0x00


	//----- nvinfo : EIATTR_KPARAM_INFO
	.align		4
.L_46:
        /*0028*/ 	.byte	0x04, 0x17
        /*002a*/ 	.short	(.L_48 - .L_47)
.L_47:
        /*002c*/ 	.word	0x00000000
        /*0030*/ 	.short	0x0009
        /*0032*/ 	.short	0x003c
        /*0034*/ 	.byte	0x00, 0xf0, 0x11, 0x00


	//----- nvinfo : EIATTR_KPARAM_INFO
	.align		4
.L_48:
        /*0038*/ 	.byte	0x04, 0x17
        /*003a*/ 	.short	(.L_50 - .L_49)
.L_49:
        /*003c*/ 	.word	0x00000000
        /*0040*/ 	.short	0x0008
        /*0042*/ 	.short	0x0038
        /*0044*/ 	.byte	0x00, 0xf0, 0x11, 0x00


	//----- nvinfo : EIATTR_KPARAM_INFO
	.align		4
.L_50:
        /*0048*/ 	.byte	0x04, 0x17
        /*004a*/ 	.short	(.L_52 - .L_51)
.L_51:
        /*004c*/ 	.word	0x00000000
        /*0050*/ 	.short	0x0007
        /*0052*/ 	.short	0x0034
        /*0054*/ 	.byte	0x00, 0xf0, 0x11, 0x00


	//----- nvinfo : EIATTR_KPARAM_INFO
	.align		4
.L_52:
        /*0058*/ 	.byte	0x04, 0x17
        /*005a*/ 	.short	(.L_54 - .L_53)
.L_53:
        /*005c*/ 	.word	0x00000000
        /*0060*/ 	.short	0x0006
        /*0062*/ 	.short	0x0030
        /*0064*/ 	.byte	0x00, 0xf0, 0x11, 0x00


	//----- nvinfo : EIATTR_KPARAM_INFO
	.align		4
.L_54:
        /*0068*/ 	.byte	0x04, 0x17
        /*006a*/ 	.short	(.L_56 - .L_55)
.L_55:
        /*006c*/ 	.word	0x00000000
        /*0070*/ 	.short	0x0005
        /*0072*/ 	.short	0x0028
        /*0074*/ 	.byte	0x00, 0xf5, 0x21, 0x00


	//----- nvinfo : EIATTR_KPARAM_INFO
	.align		4
.L_56:
        /*0078*/ 	.byte	0x04, 0x17
        /*007a*/ 	.short	(.L_58 - .L_57)
.L_57:
        /*007c*/ 	.word	0x00000000
        /*0080*/ 	.short	0x0004
        /*0082*/ 	.short	0x0020
        /*0084*/ 	.byte	0x00, 0xf5, 0x21, 0x00


	//----- nvinfo : EIATTR_KPARAM_INFO
	.align		4
.L_58:
        /*0088*/ 	.byte	0x04, 0x17
        /*008a*/ 	.short	(.L_60 - .L_59)
.L_59:
        /*008c*/ 	.word	0x00000000
        /*0090*/ 	.short	0x0003
        /*0092*/ 	.short	0x0018
        /*0094*/ 	.byte	0x00, 0xf5, 0x21, 0x00


	//----- nvinfo : EIATTR_KPARAM_INFO
	.align		4
.L_60:
        /*0098*/ 	.byte	0x04, 0x17
        /*009a*/ 	.short	(.L_62 - .L_61)
.L_61:
        /*009c*/ 	.word	0x00000000
        /*00a0*/ 	.short	0x0002
        /*00a2*/ 	.short	0x0010
        /*00a4*/ 	.byte	0x00, 0xf5, 0x21, 0x00


	//----- nvinfo : EIATTR_KPARAM_INFO
	.align		4
.L_62:
        /*00a8*/ 	.byte	0x04, 0x17
        /*00aa*/ 	.short	(.L_64 - .L_63)
.L_63:
        /*00ac*/ 	.word	0x00000000
        /*00b0*/ 	.short	0x0001
        /*00b2*/ 	.short	0x0008
        /*00b4*/ 	.byte	0x00, 0xf0, 0x11, 0x00


	//----- nvinfo : EIATTR_KPARAM_INFO
	.align		4
.L_64:
        /*00b8*/ 	.byte	0x04, 0x17
        /*00ba*/ 	.short	(.L_66 - .L_65)
.L_65:
        /*00bc*/ 	.word	0x00000000
        /*00c0*/ 	.short	0x0000
        /*00c2*/ 	.short	0x0000
        /*00c4*/ 	.byte	0x00, 0xf5, 0x21, 0x00


	//----- nvinfo : EIATTR_SPARSE_MMA_MASK
	.align		4
.L_66:
        /*00c8*/ 	.byte	0x03, 0x50
        /*00ca*/ 	.short	0x0000


	//----- nvinfo : EIATTR_MAXREG_COUNT
	.align		4
        /*00cc*/ 	.byte	0x03, 0x1b
        /*00ce*/ 	.short	0x00ff


	//----- nvinfo : EIATTR_MERCURY_ISA_VERSION
	.align		4
        /*00d0*/ 	.byte	0x03, 0x5f
        /*00d2*/ 	.short	0x0101


	//----- nvinfo : EIATTR_VRC_CTA_INIT_COUNT
	.align		4
        /*00d4*/ 	.byte	0x02, 0x4a
	.zero		1
	.zero		1


	//----- nvinfo : EIATTR_EXIT_INSTR_OFFSETS
	.align		4
        /*00d8*/ 	.byte	0x04, 0x1c
        /*00da*/ 	.short	(.L_68 - .L_67)


	//   ....[0]....
.L_67:
        /*00dc*/ 	.word	0x00000100


	//   ....[1]....
        /*00e0*/ 	.word	0x00002800


	//----- nvinfo : EIATTR_CRS_STACK_SIZE
	.align		4
.L_68:
        /*00e4*/ 	.byte	0x04, 0x1e
        /*00e6*/ 	.short	(.L_70 - .L_69)
.L_69:
        /*00e8*/ 	.word	0x00000000


	//----- nvinfo : EIATTR_CBANK_PARAM_SIZE
	.align		4
.L_70:
        /*00ec*/ 	.byte	0x03, 0x19
        /*00ee*/ 	.short	0x004c


	//----- nvinfo : EIATTR_PARAM_CBANK
	.align		4
        /*00f0*/ 	.byte	0x04, 0x0a
        /*00f2*/ 	.short	(.L_72 - .L_71)
	.align		4
.L_71:
        /*00f4*/ 	.word	index@(.nv.constant0.rtruncnorm_kernel)
        /*00f8*/ 	.short	0x0380
        /*00fa*/ 	.short	0x004c


	//----- nvinfo : EIATTR_SW_WAR
	.align		4
.L_72:
        /*00fc*/ 	.byte	0x04, 0x36
        /*00fe*/ 	.short	(.L_74 - .L_73)
.L_73:
        /*0100*/ 	.word	0x00000008
.L_74:


//--------------------- .nv.callgraph             --------------------------
	.section	.nv.callgraph,"",@"SHT_CUDA_CALLGRAPH"
	.align	4
	.sectionentsize	8
	.align		4
        /*0000*/ 	.word	0x00000000
	.align		4
        /*0004*/ 	.word	0xffffffff
	.align		4
        /*0008*/ 	.word	0x00000000
	.align		4
        /*000c*/ 	.word	0xfffffffe
	.align		4
        /*0010*/ 	.word	0x00000000
	.align		4
        /*0014*/ 	.word	0xfffffffd
	.align		4
        /*0018*/ 	.word	0x00000000
	.align		4
        /*001c*/ 	.word	0xfffffffc


//--------------------- .nv.constant4             --------------------------
	.section	.nv.constant4,"a",@progbits
	.align	8
	.align		8
.nv.constant4:
        /*0000*/ 	.dword	precalc_xorwow_matrix
	.align		8
        /*0008*/ 	.dword	precalc_xorwow_offset_matrix
	.align		8
        /*0010*/ 	.dword	mrg32k3aM1
	.align		8
        /*0018*/ 	.dword	mrg32k3aM2
	.align		8
        /*0020*/ 	.dword	mrg32k3aM1SubSeq
	.align		8
        /*0028*/ 	.dword	mrg32k3aM2SubSeq
	.align		8
        /*0030*/ 	.dword	mrg32k3aM1Seq
	.align		8
        /*0038*/ 	.dword	mrg32k3aM2Seq


//--------------------- .nv.constant3             --------------------------
	.section	.nv.constant3,"a",@progbits
	.align	8
.nv.constant3:
	.type		__cr_lgamma_table,@object
	.size		__cr_lgamma_table,(.L_8 - __cr_lgamma_table)
__cr_lgamma_table:
        /*0000*/ 	.byte	0x00, 0x00, 0x00, 0x00, 0x00, 0x00, 0x00, 0x00, 0x00, 0x00, 0x00, 0x00, 0x00, 0x00, 0x00, 0x00
        /*0010*/ 	.byte	0xef, 0x39, 0xfa, 0xfe, 0x42, 0x2e, 0xe6, 0x3f, 0x02, 0x20, 0x2a, 0xfa, 0x0b, 0xab, 0xfc, 0x3f
        /*0020*/ 	.byte	0xf9, 0x2c, 0x92, 0x7c, 0xa7, 0x6c, 0x09, 0x40, 0xc9, 0x79, 0x44, 0x3c, 0x64, 0x26, 0x13, 0x40
        /*0030*/ 	.byte	0xca, 0x01, 0xcf, 0x3a, 0x27, 0x51, 0x1a, 0x40, 0x30, 0xcc, 0x2d, 0xf3, 0xe1, 0x0c, 0x21, 0x40
        /*0040*/ 	.byte	0x0d, 0xb7, 0xfc, 0x82, 0x8e, 0x35, 0x25, 0x40
.L_8:


//--------------------- .text.setup_kernel        --------------------------
	.section	.text.setup_kernel,"ax",@progbits
	.align	128
        .global         setup_kernel
        .type           setup_kernel,@function
        .size           setup_kernel,(.L_x_73 - setup_kernel)
        .other          setup_kernel,@"STO_CUDA_ENTRY STV_DEFAULT"
setup_kernel:
.text.setup_kernel:
[----:B------:R-:W-:Y:S01]  /*0000*/  LDC R1, c[0x0][0x37c] ;  /* 0x0000df00ff017b82 */ /* 0x000fe20000000800 */
[----:B------:R-:W0:Y:S07]  /*0010*/  S2R R3, SR_TID.Z ;  /* 0x0000000000037919 */ /* 0x000e2e0000002300 */
[----:B------:R-:W-:Y:S01]  /*0020*/  S2UR UR4, SR_CTAID.X ;  /* 0x00000000000479c3 */ /* 0x000fe20000002500 */
[----:B------:R-:W1:Y:S01]  /*0030*/  LDCU UR6, c[0x0][0x370] ;  /* 0x00006e00ff0677ac */ /* 0x000e620008000800 */
[----:B------:R-:W2:Y:S01]  /*0040*/  S2R R5, SR_TID.Y ;  /* 0x0000000000057919 */ /* 0x000ea20000002200 */
[----:B------:R-:W3:Y:S01]  /*0050*/  LDCU UR7, c[0x0][0x360] ;  /* 0x00006c00ff0777ac */ /* 0x000ee20008000800 */
[----:B------:R-:W3:Y:S04]  /*0060*/  S2R R13, SR_TID.X ;  /* 0x00000000000d7919 */ /* 0x000ee80000002100 */
[----:B------:R-:W1:Y:S01]  /*0070*/  S2UR UR5, SR_CTAID.Y ;  /* 0x00000000000579c3 */ /* 0x000e620000002600 */
[----:B------:R-:W2:Y:S07]  /*0080*/  LDCU UR8, c[0x0][0x364] ;  /* 0x00006c80ff0877ac */ /* 0x000eae0008000800 */
[----:B------:R-:W0:Y:S01]  /*0090*/  LDC R0, c[0x0][0x368] ;  /* 0x0000da00ff007b82 */ /* 0x000e220000000800 */
[----:B-1----:R-:W-:Y:S01]  /*00a0*/  UIMAD UR4, UR5, UR6, UR4 ;  /* 0x00000006050472a4 */ /* 0x002fe2000f8e0204 */
[----:B------:R-:W1:Y:S05]  /*00b0*/  LDCU UR5, c[0x0][0x388] ;  /* 0x00007100ff0577ac */ /* 0x000e6a0008000800 */
[----:B0-----:R-:W-:-:S04]  /*00c0*/  IMAD R0, R0, UR4, R3 ;  /* 0x0000000400007c24 */ /* 0x001fc8000f8e0203 */
[----:B--2---:R-:W-:-:S04]  /*00d0*/  IMAD R0, R0, UR8, R5 ;  /* 0x0000000800007c24 */ /* 0x004fc8000f8e0205 */
[----:B---3--:R-:W-:-:S05]  /*00e0*/  IMAD R13, R0, UR7, R13 ;  /* 0x00000007000d7c24 */ /* 0x008fca000f8e020d */
[----:B-1----:R-:W-:-:S13]  /*00f0*/  ISETP.GE.AND P0, PT, R13, UR5, PT ;  /* 0x000000050d007c0c */ /* 0x002fda000bf06270 */
[----:B------:R-:W-:Y:S05]  /*0100*/  @P0 EXIT ;  /* 0x000000000000094d */ /* 0x000fea0003800000 */
[----:B------:R-:W0:Y:S01]  /*0110*/  LDC.64 R6, c[0x0][0x380] ;  /* 0x0000e000ff067b82 */ /* 0x000e220000000a00 */
[----:B------:R-:W-:Y:S01]  /*0120*/  IMAD.MOV.U32 R0, RZ, RZ, 0x13 ;  /* 0x00000013ff007424 */ /* 0x000fe200078e00ff */
[----:B------:R-:W1:Y:S01]  /*0130*/  LDCU.64 UR4, c[0x0][0x358] ;  /* 0x00006b00ff0477ac */ /* 0x000e620008000a00 */
[----:B------:R-:W-:Y:S01]  /*0140*/  IMAD.MOV.U32 R3, RZ, RZ, -0x266e14b1 ;  /* 0xd991eb4fff037424 */ /* 0x000fe200078e00ff */
[C---:B------:R-:W-:Y:S01]  /*0150*/  ISETP.GT.AND P0, PT, R13.reuse, -0x1e1, PT ;  /* 0xfffffe1f0d00780c */ /* 0x040fe20003f04270 */
[----:B------:R-:W-:Y:S01]  /*0160*/  IMAD R0, R13, R0, 0x23ab ;  /* 0x000023ab0d007424 */ /* 0x000fe200078e0200 */
[----:B------:R-:W-:Y:S02]  /*0170*/  BSSY.RECONVERGENT B0, `(.L_x_0) ;  /* 0x00000e0000007945 */ /* 0x000fe40003800200 */
[----:B------:R-:W-:Y:S02]  /*0180*/  SEL R3, R3, 0x8bf16996, P0 ;  /* 0x8bf1699603037807 */ /* 0x000fe40000000000 */
[----:B------:R-:W-:-:S02]  /*0190*/  LOP3.LUT R0, R0, 0xaad26b49, RZ, 0x3c, !PT ;  /* 0xaad26b4900007812 */ /* 0x000fc400078e3cff */
[C---:B------:R-:W-:Y:S01]  /*01a0*/  LOP3.LUT R8, R3.reuse, 0x5491333, RZ, 0x3c, !PT ;  /* 0x0549133303087812 */ /* 0x040fe200078e3cff */
[----:B------:R-:W-:Y:S01]  /*01b0*/  VIADD R5, R3, 0x1f123bb5 ;  /* 0x1f123bb503057836 */ /* 0x000fe20000000000 */
[----:B------:R-:W-:Y:S01]  /*01c0*/  ISETP.NE.AND P0, PT, R13, RZ, PT ;  /* 0x000000ff0d00720c */ /* 0x000fe20003f05270 */
[----:B------:R-:W-:-:S04]  /*01d0*/  IMAD R0, R0, 0x4182bed5, RZ ;  /* 0x4182bed500007824 */ /* 0x000fc800078e02ff */
[C---:B------:R-:W-:Y:S01]  /*01e0*/  VIADD R9, R0.reuse, 0x583f19 ;  /* 0x00583f1900097836 */ /* 0x040fe20000000000 */
[----:B------:R-:W-:Y:S01]  /*01f0*/  IADD3 R2, PT, PT, R3, 0x64f0c9, R0 ;  /* 0x0064f0c903027810 */ /* 0x000fe20007ffe000 */
[C---:B------:R-:W-:Y:S01]  /*0200*/  VIADD R3, R0.reuse, 0x75bcd15 ;  /* 0x075bcd1500037836 */ /* 0x040fe20000000000 */
[----:B------:R-:W-:Y:S01]  /*0210*/  LOP3.LUT R4, R0, 0x159a55e5, RZ, 0x3c, !PT ;  /* 0x159a55e500047812 */ /* 0x000fe200078e3cff */
[----:B0-----:R-:W-:-:S05]  /*0220*/  IMAD.WIDE R6, R13, 0x30, R6 ;  /* 0x000000300d067825 */ /* 0x001fca00078e0206 */
[----:B-1----:R0:W-:Y:S04]  /*0230*/  STG.E.64 desc[UR4][R6.64], R2 ;  /* 0x0000000206007986 */ /* 0x0021e8000c101b04 */
[----:B------:R0:W-:Y:S04]  /*0240*/  STG.E.64 desc[UR4][R6.64+0x8], R4 ;  /* 0x0000080406007986 */ /* 0x0001e8000c101b04 */
[----:B------:R0:W-:Y:S01]  /*0250*/  STG.E.64 desc[UR4][R6.64+0x10], R8 ;  /* 0x0000100806007986 */ /* 0x0001e2000c101b04 */
[----:B------:R-:W-:Y:S05]  /*0260*/  @!P0 BRA `(.L_x_1) ;  /* 0x0000000c00408947 */ /* 0x000fea0003800000 */
[----:B------:R-:W-:Y:S01]  /*0270*/  SHF.R.S32.HI R0, RZ, 0x1f, R13 ;  /* 0x0000001fff007819 */ /* 0x000fe2000001140d */
[----:B------:R-:W-:-:S07]  /*0280*/  IMAD.MOV.U32 R12, RZ, RZ, RZ ;  /* 0x000000ffff0c7224 */ /* 0x000fce00078e00ff */
.L_x_7:
[----:B0-----:R-:W-:Y:S01]  /*0290*/  LOP3.LUT R2, R13, 0x3, RZ, 0xc0, !PT ;  /* 0x000000030d027812 */ /* 0x001fe200078ec0ff */
[----:B------:R-:W-:Y:S03]  /*02a0*/  BSSY.RECONVERGENT B1, `(.L_x_2) ;  /* 0x00000c6000017945 */ /* 0x000fe60003800200 */
[----:B------:R-:W-:-:S04]  /*02b0*/  ISETP.NE.U32.AND P0, PT, R2, RZ, PT ;  /* 0x000000ff0200720c */ /* 0x000fc80003f05070 */
[----:B------:R-:W-:-:S13]  /*02c0*/  ISETP.NE.AND.EX P0, PT, RZ, RZ, PT, P0 ;  /* 0x000000ffff00720c */ /* 0x000fda0003f05300 */
[----:B------:R-:W-:Y:S05]  /*02d0*/  @!P0 BRA `(.L_x_3) ;  /* 0x0000000c00088947 */ /* 0x000fea0003800000 */
[----:B------:R-:W0:Y:S01]  /*02e0*/  LDC.64 R8, c[0x4][RZ] ;  /* 0x01000000ff087b82 */ /* 0x000e220000000a00 */
[----:B------:R-:W-:Y:S02]  /*02f0*/  IMAD.MOV.U32 R14, RZ, RZ, RZ ;  /* 0x000000ffff0e7224 */ /* 0x000fe400078e00ff */
[----:B0-----:R-:W-:-:S07]  /*0300*/  IMAD.WIDE.U32 R8, R12, 0xc80, R8 ;  /* 0x00000c800c087825 */ /* 0x001fce00078e0008 */
.L_x_6:
[----:B0-----:R-:W-:Y:S01]  /*0310*/  IMAD.MOV.U32 R15, RZ, RZ, RZ ;  /* 0x000000ffff0f7224 */ /* 0x001fe200078e00ff */
[----:B------:R-:W-:Y:S01]  /*0320*/  CS2R R2, SRZ ;  /* 0x0000000000027805 */ /* 0x000fe2000001ff00 */
[----:B------:R-:W-:Y:S01]  /*0330*/  IMAD.MOV.U32 R17, RZ, RZ, RZ ;  /* 0x000000ffff117224 */ /* 0x000fe200078e00ff */
[----:B------:R-:W-:-:S07]  /*0340*/  CS2R R4, SRZ ;  /* 0x0000000000047805 */ /* 0x000fce000001ff00 */
.L_x_5:
[----:B------:R-:W-:-:S05]  /*0350*/  IMAD.WIDE.U32 R10, R17, 0x4, R6 ;  /* 0x00000004110a7825 */ /* 0x000fca00078e0006 */
[----:B------:R0:W5:Y:S01]  /*0360*/  LDG.E R16, desc[UR4][R10.64+0x4] ;  /* 0x000004040a107981 */ /* 0x000162000c1e1900 */
[----:B------:R-:W-:-:S07]  /*0370*/  IMAD.MOV.U32 R19, RZ, RZ, RZ ;  /* 0x000000ffff137224 */ /* 0x000fce00078e00ff */
.L_x_4:
[----:B-----5:R-:W-:Y:S01]  /*0380*/  SHF.R.U32.HI R24, RZ, R19, R16 ;  /* 0x00000013ff187219 */ /* 0x020fe20000011610 */
[----:B0-----:R-:W-:-:S03]  /*0390*/  IMAD.SHL.U32 R10, R17, 0x20, RZ ;  /* 0x00000020110a7824 */ /* 0x001fc600078e00ff */
[----:B------:R-:W-:Y:S01]  /*03a0*/  LOP3.LUT R11, R24, 0x1, RZ, 0xc0, !PT ;  /* 0x00000001180b7812 */ /* 0x000fe200078ec0ff */
[----:B------:R-:W-:-:S03]  /*03b0*/  IMAD.IADD R10, R10, 0x1, R19 ;  /* 0x000000010a0a7824 */ /* 0x000fc600078e0213 */
[----:B------:R-:W-:Y:S01]  /*03c0*/  ISETP.NE.U32.AND P0, PT, R11, 0x1, PT ;  /* 0x000000010b00780c */ /* 0x000fe20003f05070 */
[----:B------:R-:W-:-:S03]  /*03d0*/  IMAD R11, R10, 0x5, RZ ;  /* 0x000000050a0b7824 */ /* 0x000fc600078e02ff */
[----:B------:R-:W-:Y:S01]  /*03e0*/  R2P PR, R24, 0x7e ;  /* 0x0000007e18007804 */ /* 0x000fe20000000000 */
[----:B------:R-:W-:-:S08]  /*03f0*/  IMAD.WIDE.U32 R10, R11, 0x4, R8 ;  /* 0x000000040b0a7825 */ /* 0x000fd000078e0008 */
[----:B------:R-:W2:Y:S04]  /*0400*/  @!P0 LDG.E R18, desc[UR4][R10.64] ;  /* 0x000000040a128981 */ /* 0x000ea8000c1e1900 */
[----:B------:R-:W3:Y:S04]  /*0410*/  @!P0 LDG.E R20, desc[UR4][R10.64+0x10] ;  /* 0x000010040a148981 */ /* 0x000ee8000c1e1900 */
[----:B------:R-:W4:Y:S04]  /*0420*/  @P1 LDG.E R22, desc[UR4][R10.64+0x14] ;  /* 0x000014040a161981 */ /* 0x000f28000c1e1900 */
[----:B------:R-:W4:Y:S04]  /*0430*/  @P2 LDG.E R26, desc[UR4][R10.64+0x28] ;  /* 0x000028040a1a2981 */ /* 0x000f28000c1e1900 */
[----:B------:R-:W4:Y:S04]  /*0440*/  @!P0 LDG.E R21, desc[UR4][R10.64+0x4] ;  /* 0x000004040a158981 */ /* 0x000f28000c1e1900 */
[----:B------:R-:W4:Y:S04]  /*0450*/  @!P0 LDG.E R23, desc[UR4][R10.64+0xc] ;  /* 0x00000c040a178981 */ /* 0x000f28000c1e1900 */
[----:B------:R-:W4:Y:S04]  /*0460*/  @P1 LDG.E R25, desc[UR4][R10.64+0x18] ;  /* 0x000018040a191981 */ /* 0x000f28000c1e1900 */
[----:B------:R-:W4:Y:S04]  /*0470*/  @P3 LDG.E R28, desc[UR4][R10.64+0x3c] ;  /* 0x00003c040a1c3981 */ /* 0x000f28000c1e1900 */
[----:B------:R-:W4:Y:S01]  /*0480*/  @P6 LDG.E R27, desc[UR4][R10.64+0x7c] ;  /* 0x00007c040a1b6981 */ /* 0x000f22000c1e1900 */
[----:B--2---:R-:W-:-:S03]  /*0490*/  @!P0 LOP3.LUT R15, R15, R18, RZ, 0x3c, !PT ;  /* 0x000000120f0f8212 */ /* 0x004fc600078e3cff */
[----:B------:R-:W2:Y:S01]  /*04a0*/  @!P0 LDG.E R18, desc[UR4][R10.64+0x8] ;  /* 0x000008040a128981 */ /* 0x000ea2000c1e1900 */
[----:B---3--:R-:W-:-:S03]  /*04b0*/  @!P0 LOP3.LUT R3, R3, R20, RZ, 0x3c, !PT ;  /* 0x0000001403038212 */ /* 0x008fc600078e3cff */
[----:B------:R-:W3:Y:S01]  /*04c0*/  @P1 LDG.E R20, desc[UR4][R10.64+0x24] ;  /* 0x000024040a141981 */ /* 0x000ee2000c1e1900 */
[----:B----4-:R-:W-:-:S03]  /*04d0*/  @P1 LOP3.LUT R15, R15, R22, RZ, 0x3c, !PT ;  /* 0x000000160f0f1212 */ /* 0x010fc600078e3cff */
[----:B------:R-:W4:Y:S01]  /*04e0*/  @P2 LDG.E R22, desc[UR4][R10.64+0x38] ;  /* 0x000038040a162981 */ /* 0x000f22000c1e1900 */
[----:B------:R-:W-:-:S03]  /*04f0*/  @P2 LOP3.LUT R15, R15, R26, RZ, 0x3c, !PT ;  /* 0x0000001a0f0f2212 */ /* 0x000fc600078e3cff */
[----:B------:R-:W4:Y:S01]  /*0500*/  @P4 LDG.E R26, desc[UR4][R10.64+0x50] ;  /* 0x000050040a1a4981 */ /* 0x000f22000c1e1900 */
[----:B------:R-:W-:-:S03]  /*0510*/  @!P0 LOP3.LUT R4, R4, R21, RZ, 0x3c, !PT ;  /* 0x0000001504048212 */ /* 0x000fc600078e3cff */
[----:B------:R-:W4:Y:S01]  /*0520*/  @P1 LDG.E R21, desc[UR4][R10.64+0x20] ;  /* 0x000020040a151981 */ /* 0x000f22000c1e1900 */
[----:B------:R-:W-:-:S03]  /*0530*/  @!P0 LOP3.LUT R2, R2, R23, RZ, 0x3c, !PT ;  /* 0x0000001702028212 */ /* 0x000fc600078e3cff */
[----:B------:R-:W4:Y:S01]  /*0540*/  @P2 LDG.E R23, desc[UR4][R10.64+0x2c] ;  /* 0x00002c040a172981 */ /* 0x000f22000c1e1900 */
[----:B------:R-:W-:-:S03]  /*0550*/  @P1 LOP3.LUT R4, R4, R25, RZ, 0x3c, !PT ;  /* 0x0000001904041212 */ /* 0x000fc600078e3cff */
[----:B------:R-:W4:Y:S01]  /*0560*/  @P2 LDG.E R25, desc[UR4][R10.64+0x34] ;  /* 0x000034040a192981 */ /* 0x000f22000c1e1900 */
[----:B--2---:R-:W-:-:S03]  /*0570*/  @!P0 LOP3.LUT R5, R5, R18, RZ, 0x3c, !PT ;  /* 0x0000001205058212 */ /* 0x004fc600078e3cff */
[----:B------:R-:W2:Y:S01]  /*0580*/  @P1 LDG.E R18, desc[UR4][R10.64+0x1c] ;  /* 0x00001c040a121981 */ /* 0x000ea2000c1e1900 */
[----:B---3--:R-:W-:-:S03]  /*0590*/  @P1 LOP3.LUT R3, R3, R20, RZ, 0x3c, !PT ;  /* 0x0000001403031212 */ /* 0x008fc600078e3cff */
[----:B------:R-:W3:Y:S01]  /*05a0*/  @P2 LDG.E R20, desc[UR4][R10.64+0x30] ;  /* 0x000030040a142981 */ /* 0x000ee2000c1e1900 */
[----:B----4-:R-:W-:-:S03]  /*05b0*/  @P2 LOP3.LUT R3, R3, R22, RZ, 0x3c, !PT ;  /* 0x0000001603032212 */ /* 0x010fc600078e3cff */
[----:B------:R-:W4:Y:S01]  /*05c0*/  @P3 LDG.E R22, desc[UR4][R10.64+0x4c] ;  /* 0x00004c040a163981 */ /* 0x000f22000c1e1900 */
[----:B------:R-:W-:-:S04]  /*05d0*/  @P3 LOP3.LUT R15, R15, R28, RZ, 0x3c, !PT ;  /* 0x0000001c0f0f3212 */ /* 0x000fc800078e3cff */
[----:B------:R-:W-:Y:S02]  /*05e0*/  @P4 LOP3.LUT R15, R15, R26, RZ, 0x3c, !PT ;  /* 0x0000001a0f0f4212 */ /* 0x000fe400078e3cff */
[----:B------:R-:W-:Y:S01]  /*05f0*/  @P1 LOP3.LUT R2, R2, R21, RZ, 0x3c, !PT ;  /* 0x0000001502021212 */ /* 0x000fe200078e3cff */
[----:B------:R-:W4:Y:S04]  /*0600*/  @P5 LDG.E R26, desc[UR4][R10.64+0x64] ;  /* 0x000064040a1a5981 */ /* 0x000f28000c1e1900 */
[----:B------:R-:W4:Y:S01]  /*0610*/  @P3 LDG.E R21, desc[UR4][R10.64+0x40] ;  /* 0x000040040a153981 */ /* 0x000f22000c1e1900 */
[----:B------:R-:W-:Y:S02]  /*0620*/  @P2 LOP3.LUT R4, R4, R23, RZ, 0x3c, !PT ;  /* 0x0000001704042212 */ /* 0x000fe400078e3cff */
[----:B------:R-:W-:Y:S01]  /*0630*/  @P2 LOP3.LUT R2, R2, R25, RZ, 0x3c, !PT ;  /* 0x0000001902022212 */ /* 0x000fe200078e3cff */
[----:B------:R-:W4:Y:S04]  /*0640*/  @P3 LDG.E R23, desc[UR4][R10.64+0x48] ;  /* 0x000048040a173981 */ /* 0x000f28000c1e1900 */
[----:B------:R-:W4:Y:S01]  /*0650*/  @P4 LDG.E R25, desc[UR4][R10.64+0x54] ;  /* 0x000054040a194981 */ /* 0x000f22000c1e1900 */
[----:B--2---:R-:W-:-:S03]  /*0660*/  @P1 LOP3.LUT R5, R5, R18, RZ, 0x3c, !PT ;  /* 0x0000001205051212 */ /* 0x004fc600078e3cff */
[----:B------:R-:W2:Y:S01]  /*0670*/  @P3 LDG.E R18, desc[UR4][R10.64+0x44] ;  /* 0x000044040a123981 */ /* 0x000ea2000c1e1900 */
[----:B---3--:R-:W-:-:S03]  /*0680*/  @P2 LOP3.LUT R5, R5, R20, RZ, 0x3c, !PT ;  /* 0x0000001405052212 */ /* 0x008fc600078e3cff */
[----:B------:R-:W3:Y:S01]  /*0690*/  @P4 LDG.E R20, desc[UR4][R10.64+0x58] ;  /* 0x000058040a144981 */ /* 0x000ee2000c1e1900 */
[----:B----4-:R-:W-:-:S03]  /*06a0*/  @P3 LOP3.LUT R3, R3, R22, RZ, 0x3c, !PT ;  /* 0x0000001603033212 */ /* 0x010fc600078e3cff */
[----:B------:R-:W4:Y:S01]  /*06b0*/  @P4 LDG.E R22, desc[UR4][R10.64+0x60] ;  /* 0x000060040a164981 */ /* 0x000f22000c1e1900 */
[----:B------:R-:W-:Y:S02]  /*06c0*/  LOP3.LUT P0, RZ, R24, 0x80, RZ, 0xc0, !PT ;  /* 0x0000008018ff7812 */ /* 0x000fe4000780c0ff */
[----:B------:R-:W-:Y:S02]  /*06d0*/  @P5 LOP3.LUT R15, R15, R26, RZ, 0x3c, !PT ;  /* 0x0000001a0f0f5212 */ /* 0x000fe400078e3cff */
[----:B------:R-:W4:Y:S01]  /*06e0*/  @P6 LDG.E R26, desc[UR4][R10.64+0x78] ;  /* 0x000078040a1a6981 */ /* 0x000f22000c1e1900 */
[----:B------:R-:W-:-:S03]  /*06f0*/  @P3 LOP3.LUT R4, R4, R21, RZ, 0x3c, !PT ;  /* 0x0000001504043212 */ /* 0x000fc600078e3cff */
[----:B------:R-:W4:Y:S01]  /*0700*/  @P4 LDG.E R21, desc[UR4][R10.64+0x5c] ;  /* 0x00005c040a154981 */ /* 0x000f22000c1e1900 */
[----:B------:R-:W-:-:S03]  /*0710*/  @P3 LOP3.LUT R2, R2, R23, RZ, 0x3c, !PT ;  /* 0x0000001702023212 */ /* 0x000fc600078e3cff */
[----:B------:R-:W4:Y:S01]  /*0720*/  @P5 LDG.E R23, desc[UR4][R10.64+0x68] ;  /* 0x000068040a175981 */ /* 0x000f22000c1e1900 */
[----:B------:R-:W-:-:S03]  /*0730*/  @P4 LOP3.LUT R4, R4, R25, RZ, 0x3c, !PT ;  /* 0x0000001904044212 */ /* 0x000fc600078e3cff */
[----:B------:R-:W4:Y:S01]  /*0740*/  @P5 LDG.E R25, desc[UR4][R10.64+0x70] ;  /* 0x000070040a195981 */ /* 0x000f22000c1e1900 */
[----:B--2---:R-:W-:-:S03]  /*0750*/  @P3 LOP3.LUT R5, R5, R18, RZ, 0x3c, !PT ;  /* 0x0000001205053212 */ /* 0x004fc600078e3cff */
[----:B------:R-:W2:Y:S01]  /*0760*/  @P5 LDG.E R18, desc[UR4][R10.64+0x6c] ;  /* 0x00006c040a125981 */ /* 0x000ea2000c1e1900 */
[----:B---3--:R-:W-:-:S03]  /*0770*/  @P4 LOP3.LUT R5, R5, R20, RZ, 0x3c, !PT ;  /* 0x0000001405054212 */ /* 0x008fc600078e3cff */
[----:B------:R-:W3:Y:S01]  /*0780*/  @P5 LDG.E R20, desc[UR4][R10.64+0x74] ;  /* 0x000074040a145981 */ /* 0x000ee2000c1e1900 */
[----:B----4-:R-:W-:-:S03]  /*0790*/  @P4 LOP3.LUT R3, R3, R22, RZ, 0x3c, !PT ;  /* 0x0000001603034212 */ /* 0x010fc600078e3cff */
[----:B------:R-:W4:Y:S01]  /*07a0*/  @P0 LDG.E R22, desc[UR4][R10.64+0x8c] ;  /* 0x00008c040a160981 */ /* 0x000f22000c1e1900 */
[----:B------:R-:W-:-:S03]  /*07b0*/  @P6 LOP3.LUT R15, R15, R26, RZ, 0x3c, !PT ;  /* 0x0000001a0f0f6212 */ /* 0x000fc600078e3cff */
        /* <DEDUP_REMOVED lines=13> */
[----:B------:R-:W-:Y:S02]  /*0890*/  @P6 LOP3.LUT R4, R4, R27, RZ, 0x3c, !PT ;  /* 0x0000001b04046212 */ /* 0x000fe400078e3cff */
[----:B------:R-:W-:Y:S02]  /*08a0*/  @P6 LOP3.LUT R2, R2, R21, RZ, 0x3c, !PT ;  /* 0x0000001502026212 */ /* 0x000fe400078e3cff */
[----:B------:R-:W-:Y:S02]  /*08b0*/  @P0 LOP3.LUT R4, R4, R23, RZ, 0x3c, !PT ;  /* 0x0000001704040212 */ /* 0x000fe400078e3cff */
[----:B------:R-:W-:Y:S02]  /*08c0*/  @P0 LOP3.LUT R2, R2, R25, RZ, 0x3c, !PT ;  /* 0x0000001902020212 */ /* 0x000fe400078e3cff */
[----:B--2---:R-:W-:Y:S02]  /*08d0*/  @P6 LOP3.LUT R5, R5, R18, RZ, 0x3c, !PT ;  /* 0x0000001205056212 */ /* 0x004fe400078e3cff */
[----:B---3--:R-:W-:-:S02]  /*08e0*/  @P6 LOP3.LUT R3, R3, R20, RZ, 0x3c, !PT ;  /* 0x0000001403036212 */ /* 0x008fc400078e3cff */
[----:B----4-:R-:W-:Y:S02]  /*08f0*/  @P0 LOP3.LUT R5, R5, R22, RZ, 0x3c, !PT ;  /* 0x0000001605050212 */ /* 0x010fe400078e3cff */
[----:B------:R-:W-:Y:S02]  /*0900*/  @P0 LOP3.LUT R3, R3, R26, RZ, 0x3c, !PT ;  /* 0x0000001a03030212 */ /* 0x000fe400078e3cff */
[----:B------:R-:W-:-:S13]  /*0910*/  R2P PR, R24.B1, 0x7f ;  /* 0x0000007f18007804 */ /* 0x000fda0000001000 */
[----:B------:R-:W2:Y:S04]  /*0920*/  @P0 LDG.E R18, desc[UR4][R10.64+0xa0] ;  /* 0x0000a0040a120981 */ /* 0x000ea8000c1e1900 */
[----:B------:R-:W3:Y:S04]  /*0930*/  @P1 LDG.E R22, desc[UR4][R10.64+0xb4] ;  /* 0x0000b4040a161981 */ /* 0x000ee8000c1e1900 */
[----:B------:R-:W4:Y:S04]  /*0940*/  @P2 LDG.E R26, desc[UR4][R10.64+0xc8] ;  /* 0x0000c8040a1a2981 */ /* 0x000f28000c1e1900 */
[----:B------:R-:W4:Y:S04]  /*0950*/  @P3 LDG.E R28, desc[UR4][R10.64+0xdc] ;  /* 0x0000dc040a1c3981 */ /* 0x000f28000c1e1900 */
[----:B------:R-:W4:Y:S04]  /*0960*/  @P0 LDG.E R23, desc[UR4][R10.64+0xa4] ;  /* 0x0000a4040a170981 */ /* 0x000f28000c1e1900 */
[----:B------:R-:W4:Y:S04]  /*0970*/  @P0 LDG.E R20, desc[UR4][R10.64+0xa8] ;  /* 0x0000a8040a140981 */ /* 0x000f28000c1e1900 */
[----:B------:R-:W4:Y:S04]  /*0980*/  @P4 LDG.E R25, desc[UR4][R10.64+0xf0] ;  /* 0x0000f0040a194981 */ /* 0x000f28000c1e1900 */
        /* <DEDUP_REMOVED lines=21> */
[----:B------:R-:W-:Y:S02]  /*0ae0*/  LOP3.LUT P0, RZ, R24, 0x8000, RZ, 0xc0, !PT ;  /* 0x0000800018ff7812 */ /* 0x000fe4000780c0ff */
[----:B----4-:R-:W-:Y:S01]  /*0af0*/  @P5 LOP3.LUT R15, R15, R26, RZ, 0x3c, !PT ;  /* 0x0000001a0f0f5212 */ /* 0x010fe200078e3cff */
[----:B------:R-:W4:Y:S04]  /*0b00*/  @P3 LDG.E R24, desc[UR4][R10.64+0xe4] ;  /* 0x0000e4040a183981 */ /* 0x000f28000c1e1900 */
[----:B------:R-:W2:Y:S01]  /*0b10*/  @P6 LDG.E R26, desc[UR4][R10.64+0x118] ;  /* 0x000118040a1a6981 */ /* 0x000ea2000c1e1900 */
        /* <DEDUP_REMOVED lines=8> */
[----:B---3--:R-:W-:-:S03]  /*0ba0*/  @P2 LOP3.LUT R3, R3, R22, RZ, 0x3c, !PT ;  /* 0x0000001603032212 */ /* 0x008fc600078e3cff */
[----:B------:R-:W3:Y:S01]  /*0bb0*/  @P4 LDG.E R22, desc[UR4][R10.64+0x100] ;  /* 0x000100040a164981 */ /* 0x000ee2000c1e1900 */
[----:B--2---:R-:W-:-:S03]  /*0bc0*/  @P6 LOP3.LUT R15, R15, R26, RZ, 0x3c, !PT ;  /* 0x0000001a0f0f6212 */ /* 0x004fc600078e3cff */
[----:B------:R-:W2:Y:S01]  /*0bd0*/  @P0 LDG.E R26, desc[UR4][R10.64+0x12c] ;  /* 0x00012c040a1a0981 */ /* 0x000ea2000c1e1900 */
[----:B----4-:R-:W-:-:S03]  /*0be0*/  @P2 LOP3.LUT R2, R2, R23, RZ, 0x3c, !PT ;  /* 0x0000001702022212 */ /* 0x010fc600078e3cff */
[----:B------:R-:W4:Y:S01]  /*0bf0*/  @P4 LDG.E R23, desc[UR4][R10.64+0xfc] ;  /* 0x0000fc040a174981 */ /* 0x000f22000c1e1900 */
[----:B------:R-:W-:-:S03]  /*0c00*/  @P2 LOP3.LUT R5, R5, R20, RZ, 0x3c, !PT ;  /* 0x0000001405052212 */ /* 0x000fc600078e3cff */
[----:B------:R-:W4:Y:S01]  /*0c10*/  @P4 LDG.E R20, desc[UR4][R10.64+0xf8] ;  /* 0x0000f8040a144981 */ /* 0x000f22000c1e1900 */
[----:B------:R-:W-:Y:S02]  /*0c20*/  @P3 LOP3.LUT R2, R2, R27, RZ, 0x3c, !PT ;  /* 0x0000001b02023212 */ /* 0x000fe400078e3cff */
[----:B------:R-:W-:Y:S01]  /*0c30*/  @P3 LOP3.LUT R4, R4, R25, RZ, 0x3c, !PT ;  /* 0x0000001904043212 */ /* 0x000fe200078e3cff */
[----:B------:R-:W4:Y:S01]  /*0c40*/  @P5 LDG.E R27, desc[UR4][R10.64+0x110] ;  /* 0x000110040a1b5981 */ /* 0x000f22000c1e1900 */
[----:B------:R-:W-:-:S03]  /*0c50*/  @P3 LOP3.LUT R5, R5, R24, RZ, 0x3c, !PT ;  /* 0x0000001805053212 */ /* 0x000fc600078e3cff */
[----:B------:R-:W4:Y:S04]  /*0c60*/  @P5 LDG.E R25, desc[UR4][R10.64+0x108] ;  /* 0x000108040a195981 */ /* 0x000f28000c1e1900 */
        /* <DEDUP_REMOVED lines=19> */
[----:B------:R-:W-:-:S05]  /*0da0*/  VIADD R19, R19, 0x10 ;  /* 0x0000001013137836 */ /* 0x000fca0000000000 */
[----:B------:R-:W-:Y:S02]  /*0db0*/  ISETP.NE.AND P1, PT, R19, 0x20, PT ;  /* 0x000000201300780c */ /* 0x000fe40003f25270 */
[----:B------:R-:W-:Y:S02]  /*0dc0*/  @P5 LOP3.LUT R3, R3, R18, RZ, 0x3c, !PT ;  /* 0x0000001203035212 */ /* 0x000fe400078e3cff */
[----:B------:R-:W-:Y:S02]  /*0dd0*/  @P6 LOP3.LUT R4, R4, R21, RZ, 0x3c, !PT ;  /* 0x0000001504046212 */ /* 0x000fe400078e3cff */
[----:B---3--:R-:W-:-:S04]  /*0de0*/  @P6 LOP3.LUT R3, R3, R22, RZ, 0x3c, !PT ;  /* 0x0000001603036212 */ /* 0x008fc800078e3cff */
[----:B--2---:R-:W-:Y:S02]  /*0df0*/  @P0 LOP3.LUT R3, R3, R26, RZ, 0x3c, !PT ;  /* 0x0000001a03030212 */ /* 0x004fe400078e3cff */
[----:B----4-:R-:W-:Y:S02]  /*0e00*/  @P6 LOP3.LUT R2, R2, R23, RZ, 0x3c, !PT ;  /* 0x0000001702026212 */ /* 0x010fe400078e3cff */
[----:B------:R-:W-:Y:S02]  /*0e10*/  @P6 LOP3.LUT R5, R5, R20, RZ, 0x3c, !PT ;  /* 0x0000001405056212 */ /* 0x000fe400078e3cff */
[----:B------:R-:W-:Y:S02]  /*0e20*/  @P0 LOP3.LUT R2, R2, R27, RZ, 0x3c, !PT ;  /* 0x0000001b02020212 */ /* 0x000fe400078e3cff */
[----:B------:R-:W-:Y:S02]  /*0e30*/  @P0 LOP3.LUT R4, R4, R25, RZ, 0x3c, !PT ;  /* 0x0000001904040212 */ /* 0x000fe400078e3cff */
[----:B------:R-:W-:Y:S01]  /*0e40*/  @P0 LOP3.LUT R5, R5, R24, RZ, 0x3c, !PT ;  /* 0x0000001805050212 */ /* 0x000fe200078e3cff */
[----:B------:R-:W-:Y:S06]  /*0e50*/  @P1 BRA `(.L_x_4) ;  /* 0xfffffff400481947 */ /* 0x000fec000383ffff */
[----:B------:R-:W-:-:S05]  /*0e60*/  VIADD R17, R17, 0x1 ;  /* 0x0000000111117836 */ /* 0x000fca0000000000 */
[----:B------:R-:W-:-:S13]  /*0e70*/  ISETP.NE.AND P0, PT, R17, 0x5, PT ;  /* 0x000000051100780c */ /* 0x000fda0003f05270 */
[----:B------:R-:W-:Y:S05]  /*0e80*/  @P0 BRA `(.L_x_5) ;  /* 0xfffffff400300947 */ /* 0x000fea000383ffff */
[----:B------:R0:W-:Y:S01]  /*0e90*/  STG.E.64 desc[UR4][R6.64+0x8], R4 ;  /* 0x0000080406007986 */ /* 0x0001e2000c101b04 */
[----:B------:R-:W-:Y:S01]  /*0ea0*/  VIADD R14, R14, 0x1 ;  /* 0x000000010e0e7836 */ /* 0x000fe20000000000 */
[----:B------:R-:W-:Y:S02]  /*0eb0*/  LOP3.LUT R11, R13, 0x3, RZ, 0xc0, !PT ;  /* 0x000000030d0b7812 */ /* 0x000fe400078ec0ff */
[----:B------:R0:W-:Y:S02]  /*0ec0*/  STG.E.64 desc[UR4][R6.64+0x10], R2 ;  /* 0x0000100206007986 */ /* 0x0001e4000c101b04 */
[----:B------:R-:W-:Y:S02]  /*0ed0*/  ISETP.GE.U32.AND P0, PT, R14, R11, PT ;  /* 0x0000000b0e00720c */ /* 0x000fe40003f06070 */
[----:B------:R0:W-:Y:S11]  /*0ee0*/  STG.E desc[UR4][R6.64+0x4], R15 ;  /* 0x0000040f06007986 */ /* 0x0001f6000c101904 */
[----:B------:R-:W-:Y:S05]  /*0ef0*/  @!P0 BRA `(.L_x_6) ;  /* 0xfffffff400048947 */ /* 0x000fea000383ffff */
.L_x_3:
[----:B------:R-:W-:Y:S05]  /*0f00*/  BSYNC.RECONVERGENT B1 ;  /* 0x0000000000017941 */ /* 0x000fea0003800200 */
.L_x_2:
[C---:B------:R-:W-:Y:S01]  /*0f10*/  ISETP.GT.U32.AND P0, PT, R13.reuse, 0x3, PT ;  /* 0x000000030d00780c */ /* 0x040fe20003f04070 */
[----:B------:R-:W-:Y:S01]  /*0f20*/  VIADD R12, R12, 0x1 ;  /* 0x000000010c0c7836 */ /* 0x000fe20000000000 */
[--C-:B------:R-:W-:Y:S02]  /*0f30*/  SHF.R.U64 R13, R13, 0x2, R0.reuse ;  /* 0x000000020d0d7819 */ /* 0x100fe40000001200 */
[----:B------:R-:W-:Y:S02]  /*0f40*/  ISETP.GT.U32.AND.EX P0, PT, R0, RZ, PT, P0 ;  /* 0x000000ff0000720c */ /* 0x000fe40003f04100 */
[----:B------:R-:W-:-:S11]  /*0f50*/  SHF.R.U32.HI R0, RZ, 0x2, R0 ;  /* 0x00000002ff007819 */ /* 0x000fd60000011600 */
[----:B------:R-:W-:Y:S05]  /*0f60*/  @P0 BRA `(.L_x_7) ;  /* 0xfffffff000c80947 */ /* 0x000fea000383ffff */
.L_x_1:
[----:B------:R-:W-:Y:S05]  /*0f70*/  BSYNC.RECONVERGENT B0 ;  /* 0x0000000000007941 */ /* 0x000fea0003800200 */
.L_x_0:
[----:B------:R-:W-:Y:S04]  /*0f80*/  STG.E.64 desc[UR4][R6.64+0x18], RZ ;  /* 0x000018ff06007986 */ /* 0x000fe8000c101b04 */
[----:B------:R-:W-:Y:S04]  /*0f90*/  STG.E desc[UR4][R6.64+0x20], RZ ;  /* 0x000020ff06007986 */ /* 0x000fe8000c101904 */
[----:B------:R-:W-:Y:S01]  /*0fa0*/  STG.E.64 desc[UR4][R6.64+0x28], RZ ;  /* 0x000028ff06007986 */ /* 0x000fe2000c101b04 */
[----:B------:R-:W-:Y:S05]  /*0fb0*/  EXIT ;  /* 0x000000000000794d */ /* 0x000fea0003800000 */
.L_x_8:
[----:B------:R-:W-:-:S00]  /*0fc0*/  BRA `(.L_x_8) ;  /* 0xfffffffc00fc7947 */ /* 0x000fc0000383ffff */
[----:B------:R-:W-:-:S00]  /*0fd0*/  NOP ;  /* 0x0000000000007918 */ /* 0x000fc00000000000 */
        /* <DEDUP_REMOVED lines=10> */
.L_x_73:


//--------------------- .text.rtruncnorm_kernel   --------------------------
	.section	.text.rtruncnorm_kernel,"ax",@progbits
	.align	128
        .global         rtruncnorm_kernel
        .type           rtruncnorm_kernel,@function
        .size           rtruncnorm_kernel,(.L_x_72 - rtruncnorm_kernel)
        .other          rtruncnorm_kernel,@"STO_CUDA_ENTRY STV_DEFAULT"
rtruncnorm_kernel:
.text.rtruncnorm_kernel:
        /* <DEDUP_REMOVED lines=18> */
[----:B------:R-:W1:Y:S02]  /*0120*/  LDCU.64 UR4, c[0x0][0x358] ;  /* 0x00006b00ff0477ac */ /* 0x000e640008000a00 */
[----:B01----:R-:W-:-:S07]  /*0130*/  IMAD.WIDE R6, R5, 0x30, R6 ;  /* 0x0000003005067825 */ /* 0x003fce00078e0206 */
.L_x_51:
[----:B------:R-:W0:Y:S08]  /*0140*/  LDC R2, c[0x0][0x3b4] ;  /* 0x0000ed00ff027b82 */ /* 0x000e300000000800 */
[----:B-1----:R-:W1:Y:S08]  /*0150*/  LDC R0, c[0x0][0x3b0] ;  /* 0x0000ec00ff007b82 */ /* 0x002e700000000800 */
[----:B------:R-:W2:Y:S01]  /*0160*/  LDC R3, c[0x0][0x3b8] ;  /* 0x0000ee00ff037b82 */ /* 0x000ea20000000800 */
[----:B0-----:R-:W-:-:S07]  /*0170*/  ISETP.NE.AND P1, PT, R2, 0x1, PT ;  /* 0x000000010200780c */ /* 0x001fce0003f25270 */
[----:B------:R-:W0:Y:S01]  /*0180*/  LDC R2, c[0x0][0x3bc] ;  /* 0x0000ef00ff027b82 */ /* 0x000e220000000800 */
[----:B-1----:R-:W-:-:S07]  /*0190*/  ISETP.NE.AND P0, PT, R0, 0x1, PT ;  /* 0x000000010000780c */ /* 0x002fce0003f05270 */
[----:B------:R-:W1:Y:S01]  /*01a0*/  @!P1 LDC.64 R10, c[0x0][0x398] ;  /* 0x0000e600ff0a9b82 */ /* 0x000e620000000a00 */
[----:B--2---:R-:W-:-:S07]  /*01b0*/  ISETP.NE.AND P2, PT, R3, 0x1, PT ;  /* 0x000000010300780c */ /* 0x004fce0003f45270 */
[----:B------:R-:W2:Y:S08]  /*01c0*/  @!P0 LDC.64 R8, c[0x0][0x390] ;  /* 0x0000e400ff088b82 */ /* 0x000eb00000000a00 */
[----:B------:R-:W3:Y:S01]  /*01d0*/  @!P2 LDC.64 R14, c[0x0][0x3a0] ;  /* 0x0000e800ff0eab82 */ /* 0x000ee20000000a00 */
[----:B0-----:R-:W-:Y:S01]  /*01e0*/  ISETP.NE.AND P3, PT, R2, 0x1, PT ;  /* 0x000000010200780c */ /* 0x001fe20003f65270 */
[----:B-1----:R0:W4:Y:S06]  /*01f0*/  @!P1 LDG.E R4, desc[UR4][R10.64] ;  /* 0x000000040a049981 */ /* 0x00212c000c1e1900 */
[----:B------:R-:W1:Y:S01]  /*0200*/  @P1 LDC.64 R12, c[0x0][0x398] ;  /* 0x0000e600ff0c1b82 */ /* 0x000e620000000a00 */
[----:B--2---:R2:W4:Y:S07]  /*0210*/  @!P0 LDG.E R3, desc[UR4][R8.64] ;  /* 0x0000000408038981 */ /* 0x00452e000c1e1900 */
[----:B------:R-:W0:Y:S01]  /*0220*/  @!P3 LDC.64 R18, c[0x0][0x3a8] ;  /* 0x0000ea00ff12bb82 */ /* 0x000e220000000a00 */
[----:B---3--:R4:W3:Y:S07]  /*0230*/  @!P2 LDG.E R0, desc[UR4][R14.64] ;  /* 0x000000040e00a981 */ /* 0x0088ee000c1e1900 */
[----:B------:R-:W2:Y:S08]  /*0240*/  @P0 LDC.64 R16, c[0x0][0x390] ;  /* 0x0000e400ff100b82 */ /* 0x000eb00000000a00 */
[----:B------:R-:W2:Y:S01]  /*0250*/  @P2 LDC.64 R20, c[0x0][0x3a0] ;  /* 0x0000e800ff142b82 */ /* 0x000ea20000000a00 */
[----:B0-----:R0:W5:Y:S01]  /*0260*/  @!P3 LDG.E R2, desc[UR4][R18.64] ;  /* 0x000000041202b981 */ /* 0x001162000c1e1900 */
[----:B-1----:R-:W-:-:S06]  /*0270*/  @P1 IMAD.WIDE R12, R5, 0x4, R12 ;  /* 0x00000004050c1825 */ /* 0x002fcc00078e020c */
[----:B------:R-:W1:Y:S01]  /*0280*/  @P3 LDC.64 R22, c[0x0][0x3a8] ;  /* 0x0000ea00ff163b82 */ /* 0x000e620000000a00 */
[----:B--2---:R-:W-:-:S04]  /*0290*/  @P0 IMAD.WIDE R10, R5, 0x4, R16 ;  /* 0x00000004050a0825 */ /* 0x004fc800078e0210 */
[----:B------:R-:W-:-:S04]  /*02a0*/  @P2 IMAD.WIDE R16, R5, 0x4, R20 ;  /* 0x0000000405102825 */ /* 0x000fc800078e0214 */
[----:B-1----:R-:W-:Y:S01]  /*02b0*/  @P3 IMAD.WIDE R8, R5, 0x4, R22 ;  /* 0x0000000405083825 */ /* 0x002fe200078e0216 */
[----:B------:R-:W4:Y:S04]  /*02c0*/  @P1 LDG.E R4, desc[UR4][R12.64] ;  /* 0x000000040c041981 */ /* 0x000f28000c1e1900 */
[----:B------:R-:W3:Y:S04]  /*02d0*/  @P0 LDG.E R3, desc[UR4][R10.64] ;  /* 0x000000040a030981 */ /* 0x000ee8000c1e1900 */
[----:B------:R-:W3:Y:S04]  /*02e0*/  @P2 LDG.E R0, desc[UR4][R16.64] ;  /* 0x0000000410002981 */ /* 0x000ee8000c1e1900 */
[----:B------:R0:W5:Y:S01]  /*02f0*/  @P3 LDG.E R2, desc[UR4][R8.64] ;  /* 0x0000000408023981 */ /* 0x000162000c1e1900 */
[----:B------:R-:W-:Y:S01]  /*0300*/  BSSY.RECONVERGENT B0, `(.L_x_9) ;  /* 0x000000e000007945 */ /* 0x000fe20003800200 */
[----:B----4-:R-:W1:Y:S01]  /*0310*/  MUFU.RCP R15, R4 ;  /* 0x00000004000f7308 */ /* 0x010e620000001000 */
[----:B---3--:R-:W-:Y:S01]  /*0320*/  FADD R0, R0, -R3 ;  /* 0x8000000300007221 */ /* 0x008fe20000000000 */
[----:B-1----:R-:W-:-:S06]  /*0330*/  FFMA R14, R15, -R4, 1 ;  /* 0x3f8000000f0e7423 */ /* 0x002fcc0000000804 */
[----:B------:R-:W1:Y:S01]  /*0340*/  FCHK P0, R0, R4 ;  /* 0x0000000400007302 */ /* 0x000e620000000000 */
[----:B------:R-:W-:-:S04]  /*0350*/  FFMA R15, R15, R14, R15 ;  /* 0x0000000e0f0f7223 */ /* 0x000fc8000000000f */
[----:B------:R-:W-:-:S04]  /*0360*/  FFMA R13, R0, R15, RZ ;  /* 0x0000000f000d7223 */ /* 0x000fc800000000ff */
[----:B------:R-:W-:-:S04]  /*0370*/  FFMA R12, R13, -R4, R0 ;  /* 0x800000040d0c7223 */ /* 0x000fc80000000000 */
[----:B------:R-:W-:Y:S01]  /*0380*/  FFMA R30, R15, R12, R13 ;  /* 0x0000000c0f1e7223 */ /* 0x000fe2000000000d */
[----:B01----:R-:W-:Y:S06]  /*0390*/  @!P0 BRA `(.L_x_10) ;  /* 0x0000000000108947 */ /* 0x003fec0003800000 */
[----:B------:R-:W-:Y:S01]  /*03a0*/  IMAD.MOV.U32 R11, RZ, RZ, R4 ;  /* 0x000000ffff0b7224 */ /* 0x000fe200078e0004 */
[----:B------:R-:W-:-:S07]  /*03b0*/  MOV R8, 0x3d0 ;  /* 0x000003d000087802 */ /* 0x000fce0000000f00 */
[----:B-----5:R-:W-:Y:S05]  /*03c0*/  CALL.REL.NOINC `($__internal_2_$__cuda_sm3x_div_rn_noftz_f32_slowpath) ;  /* 0x0000002800d87944 */ /* 0x020fea0003c00000 */
[----:B------:R-:W-:-:S07]  /*03d0*/  IMAD.MOV.U32 R30, RZ, RZ, R0 ;  /* 0x000000ffff1e7224 */ /* 0x000fce00078e0000 */
.L_x_10:
[----:B------:R-:W-:Y:S05]  /*03e0*/  BSYNC.RECONVERGENT B0 ;  /* 0x0000000000007941 */ /* 0x000fea0003800200 */
.L_x_9:
[----:B------:R-:W0:Y:S01]  /*03f0*/  MUFU.RCP R9, R4 ;  /* 0x0000000400097308 */ /* 0x000e220000001000 */
[----:B-----5:R-:W-:Y:S01]  /*0400*/  FADD R8, R2, -R3 ;  /* 0x8000000302087221 */ /* 0x020fe20000000000 */
[----:B------:R-:W-:Y:S06]  /*0410*/  BSSY.RECONVERGENT B0, `(.L_x_11) ;  /* 0x000000d000007945 */ /* 0x000fec0003800200 */
[----:B------:R-:W1:Y:S01]  /*0420*/  FCHK P0, R8, R4 ;  /* 0x0000000408007302 */ /* 0x000e620000000000 */
[----:B0-----:R-:W-:-:S04]  /*0430*/  FFMA R0, R9, -R4, 1 ;  /* 0x3f80000009007423 */ /* 0x001fc80000000804 */
[----:B------:R-:W-:-:S04]  /*0440*/  FFMA R0, R9, R0, R9 ;  /* 0x0000000009007223 */ /* 0x000fc80000000009 */
[----:B------:R-:W-:-:S04]  /*0450*/  FFMA R9, R0, R8, RZ ;  /* 0x0000000800097223 */ /* 0x000fc800000000ff */
[----:B------:R-:W-:-:S04]  /*0460*/  FFMA R2, R9, -R4, R8 ;  /* 0x8000000409027223 */ /* 0x000fc80000000008 */
[----:B------:R-:W-:Y:S01]  /*0470*/  FFMA R9, R0, R2, R9 ;  /* 0x0000000200097223 */ /* 0x000fe20000000009 */
[----:B-1----:R-:W-:Y:S06]  /*0480*/  @!P0 BRA `(.L_x_12) ;  /* 0x0000000000148947 */ /* 0x002fec0003800000 */
[----:B------:R-:W-:Y:S01]  /*0490*/  MOV R0, R8 ;  /* 0x0000000800007202 */ /* 0x000fe20000000f00 */
[----:B------:R-:W-:Y:S01]  /*04a0*/  IMAD.MOV.U32 R11, RZ, RZ, R4 ;  /* 0x000000ffff0b7224 */ /* 0x000fe200078e0004 */
[----:B------:R-:W-:-:S07]  /*04b0*/  MOV R8, 0x4d0 ;  /* 0x000004d000087802 */ /* 0x000fce0000000f00 */
[----:B------:R-:W-:Y:S05]  /*04c0*/  CALL.REL.NOINC `($__internal_2_$__cuda_sm3x_div_rn_noftz_f32_slowpath) ;  /* 0x0000002800987944 */ /* 0x000fea0003c00000 */
[----:B------:R-:W-:-:S07]  /*04d0*/  IMAD.MOV.U32 R9, RZ, RZ, R0 ;  /* 0x000000ffff097224 */ /* 0x000fce00078e0000 */
.L_x_12:
[----:B------:R-:W-:Y:S05]  /*04e0*/  BSYNC.RECONVERGENT B0 ;  /* 0x0000000000007941 */ /* 0x000fea0003800200 */
.L_x_11:
[----:B------:R-:W-:Y:S01]  /*04f0*/  FSETP.GEU.AND P0, PT, R9, RZ, PT ;  /* 0x000000ff0900720b */ /* 0x000fe20003f0e000 */
[----:B------:R-:W-:Y:S01]  /*0500*/  BSSY.RECONVERGENT B0, `(.L_x_13) ;  /* 0x000000b000007945 */ /* 0x000fe20003800200 */
[----:B------:R-:W-:-:S13]  /*0510*/  FSETP.LT.AND P1, PT, R30, RZ, PT ;  /* 0x000000ff1e00720b */ /* 0x000fda0003f21000 */
[----:B------:R-:W-:Y:S05]  /*0520*/  @!P0 BRA P1, `(.L_x_14) ;  /* 0x0000000000108947 */ /* 0x000fea0000800000 */
[----:B------:R-:W-:Y:S01]  /*0530*/  FSETP.GTU.AND P0, PT, R9, RZ, PT ;  /* 0x000000ff0900720b */ /* 0x000fe20003f0c000 */
[----:B------:R-:W-:-:S03]  /*0540*/  HFMA2 R2, -RZ, RZ, 1.875, 0 ;  /* 0x3f800000ff027431 */ /* 0x000fc600000001ff */
[----:B------:R-:W-:-:S13]  /*0550*/  FSETP.NEU.OR P0, PT, |R30|, +INF , P0 ;  /* 0x7f8000001e00780b */ /* 0x000fda000070d600 */
[----:B------:R-:W-:Y:S05]  /*0560*/  @P0 BRA `(.L_x_15) ;  /* 0x0000000000100947 */ /* 0x000fea0003800000 */
.L_x_14:
[----:B------:R-:W-:Y:S01]  /*0570*/  FADD R0, -R9, -RZ ;  /* 0x800000ff09007221 */ /* 0x000fe20000000100 */
[----:B------:R-:W-:Y:S01]  /*0580*/  FADD R9, -R30, -RZ ;  /* 0x800000ff1e097221 */ /* 0x000fe20000000100 */
[----:B------:R-:W-:Y:S02]  /*0590*/  IMAD.MOV.U32 R2, RZ, RZ, -0x40800000 ;  /* 0xbf800000ff027424 */ /* 0x000fe400078e00ff */
[----:B------:R-:W-:-:S07]  /*05a0*/  IMAD.MOV.U32 R30, RZ, RZ, R0 ;  /* 0x000000ffff1e7224 */ /* 0x000fce00078e0000 */
.L_x_15:
[----:B------:R-:W-:Y:S05]  /*05b0*/  BSYNC.RECONVERGENT B0 ;  /* 0x0000000000007941 */ /* 0x000fea0003800200 */
.L_x_13:
[----:B------:R-:W-:Y:S01]  /*05c0*/  FMUL R10, R30, R30 ;  /* 0x0000001e1e0a7220 */ /* 0x000fe20000400000 */
[----:B------:R0:W1:Y:S01]  /*05d0*/  F2F.F64.F32 R12, R30 ;  /* 0x0000001e000c7310 */ /* 0x0000620000201800 */
[----:B------:R-:W-:Y:S02]  /*05e0*/  BSSY.RECONVERGENT B0, `(.L_x_16) ;  /* 0x000000f000007945 */ /* 0x000fe40003800200 */
[----:B------:R-:W-:-:S05]  /*05f0*/  FADD R14, R10, 4 ;  /* 0x408000000a0e7421 */ /* 0x000fca0000000000 */
[----:B------:R-:W-:Y:S01]  /*0600*/  IADD3 R0, PT, PT, R14, -0xd000000, RZ ;  /* 0xf30000000e007810 */ /* 0x000fe20007ffe0ff */
[----:B------:R0:W2:Y:S03]  /*0610*/  MUFU.RSQ R15, R14 ;  /* 0x0000000e000f7308 */ /* 0x0000a60000001400 */
[----:B------:R-:W-:-:S13]  /*0620*/  ISETP.GT.U32.AND P0, PT, R0, 0x727fffff, PT ;  /* 0x727fffff0000780c */ /* 0x000fda0003f04070 */
[----:B01----:R-:W-:Y:S05]  /*0630*/  @!P0 BRA `(.L_x_17) ;  /* 0x0000000000148947 */ /* 0x003fea0003800000 */
[----:B------:R-:W-:Y:S01]  /*0640*/  IMAD.MOV.U32 R0, RZ, RZ, R14 ;  /* 0x000000ffff007224 */ /* 0x000fe200078e000e */
[----:B------:R-:W-:-:S07]  /*0650*/  MOV R17, 0x670 ;  /* 0x0000067000117802 */ /* 0x000fce0000000f00 */
[----:B--2---:R-:W-:Y:S05]  /*0660*/  CALL.REL.NOINC `($__internal_1_$__cuda_sm20_sqrt_rn_f32_slowpath) ;  /* 0x0000002400d47944 */ /* 0x004fea0003c00000 */
[----:B------:R-:W-:Y:S01]  /*0670*/  IMAD.MOV.U32 R11, RZ, RZ, R0 ;  /* 0x000000ffff0b7224 */ /* 0x000fe200078e0000 */
[----:B------:R-:W-:Y:S06]  /*0680*/  BRA `(.L_x_18) ;  /* 0x0000000000107947 */ /* 0x000fec0003800000 */
.L_x_17:
[----:B--2---:R-:W-:Y:S01]  /*0690*/  FMUL.FTZ R11, R14, R15 ;  /* 0x0000000f0e0b7220 */ /* 0x004fe20000410000 */
[----:B------:R-:W-:-:S03]  /*06a0*/  FMUL.FTZ R8, R15, 0.5 ;  /* 0x3f0000000f087820 */ /* 0x000fc60000410000 */
[----:B------:R-:W-:-:S04]  /*06b0*/  FFMA R0, -R11, R11, R14 ;  /* 0x0000000b0b007223 */ /* 0x000fc8000000010e */
[----:B------:R-:W-:-:S07]  /*06c0*/  FFMA R11, R0, R8, R11 ;  /* 0x00000008000b7223 */ /* 0x000fce000000000b */
.L_x_18:
[----:B------:R-:W-:Y:S05]  /*06d0*/  BSYNC.RECONVERGENT B0 ;  /* 0x0000000000007941 */ /* 0x000fea0003800200 */
.L_x_16:
[----:B------:R-:W-:Y:S01]  /*06e0*/  FADD R0, R11, R30 ;  /* 0x0000001e0b007221 */ /* 0x000fe20000000000 */
[----:B------:R-:W-:Y:S01]  /*06f0*/  MOV R16, 0x1 ;  /* 0x0000000100107802 */ /* 0x000fe20000000f00 */
[----:B------:R-:W-:Y:S01]  /*0700*/  UMOV UR6, 0x8e1e069c ;  /* 0x8e1e069c00067882 */ /* 0x000fe20000000000 */
[----:B------:R-:W-:Y:S01]  /*0710*/  UMOV UR7, 0x400a6129 ;  /* 0x400a612900077882 */ /* 0x000fe20000000000 */
[----:B------:R-:W0:Y:S01]  /*0720*/  F2F.F64.F32 R14, R0 ;  /* 0x00000000000e7310 */ /* 0x000e220000201800 */
[----:B------:R-:W-:Y:S07]  /*0730*/  BSSY.RECONVERGENT B0, `(.L_x_19) ;  /* 0x0000015000007945 */ /* 0x000fee0003800200 */
[----:B0-----:R-:W0:Y:S02]  /*0740*/  MUFU.RCP64H R17, R15 ;  /* 0x0000000f00117308 */ /* 0x001e240000001800 */
[----:B0-----:R-:W-:-:S08]  /*0750*/  DFMA R18, -R14, R16, 1 ;  /* 0x3ff000000e12742b */ /* 0x001fd00000000110 */
[----:B------:R-:W-:-:S08]  /*0760*/  DFMA R18, R18, R18, R18 ;  /* 0x000000121212722b */ /* 0x000fd00000000012 */
[----:B------:R-:W-:-:S08]  /*0770*/  DFMA R18, R16, R18, R16 ;  /* 0x000000121012722b */ /* 0x000fd00000000010 */
[----:B------:R-:W-:-:S08]  /*0780*/  DFMA R16, -R14, R18, 1 ;  /* 0x3ff000000e10742b */ /* 0x000fd00000000112 */
[----:B------:R-:W-:-:S08]  /*0790*/  DFMA R16, R18, R16, R18 ;  /* 0x000000101210722b */ /* 0x000fd00000000012 */
[----:B------:R-:W-:-:S08]  /*07a0*/  DMUL R18, R16, UR6 ;  /* 0x0000000610127c28 */ /* 0x000fd00008000000 */
[----:B------:R-:W-:-:S08]  /*07b0*/  DFMA R20, -R14, R18, UR6 ;  /* 0x000000060e147e2b */ /* 0x000fd00008000112 */
[----:B------:R-:W-:-:S10]  /*07c0*/  DFMA R16, R16, R20, R18 ;  /* 0x000000141010722b */ /* 0x000fd40000000012 */
[----:B------:R-:W-:-:S05]  /*07d0*/  FFMA R8, RZ, R15, R17 ;  /* 0x0000000fff087223 */ /* 0x000fca0000000011 */
[----:B------:R-:W-:-:S13]  /*07e0*/  FSETP.GT.AND P0, PT, |R8|, 1.469367938527859385e-39, PT ;  /* 0x001000000800780b */ /* 0x000fda0003f04200 */
[----:B------:R-:W-:Y:S05]  /*07f0*/  @P0 BRA `(.L_x_20) ;  /* 0x0000000000200947 */ /* 0x000fea0003800000 */
[----:B------:R-:W-:Y:S01]  /*0800*/  IMAD.MOV.U32 R20, RZ, RZ, R14 ;  /* 0x000000ffff147224 */ /* 0x000fe200078e000e */
[----:B------:R-:W-:Y:S01]  /*0810*/  MOV R18, 0x8e1e069c ;  /* 0x8e1e069c00127802 */ /* 0x000fe20000000f00 */
[----:B------:R-:W-:Y:S01]  /*0820*/  IMAD.MOV.U32 R23, RZ, RZ, R15 ;  /* 0x000000ffff177224 */ /* 0x000fe200078e000f */
[----:B------:R-:W-:Y:S01]  /*0830*/  MOV R8, 0x860 ;  /* 0x0000086000087802 */ /* 0x000fe20000000f00 */
[----:B------:R-:W-:-:S07]  /*0840*/  IMAD.MOV.U32 R19, RZ, RZ, 0x400a6129 ;  /* 0x400a6129ff137424 */ /* 0x000fce00078e00ff */
[----:B------:R-:W-:Y:S05]  /*0850*/  CALL.REL.NOINC `($__internal_0_$__cuda_sm20_div_rn_f64_full) ;  /* 0x0000001c00ec7944 */ /* 0x000fea0003c00000 */
[----:B------:R-:W-:Y:S01]  /*0860*/  IMAD.MOV.U32 R16, RZ, RZ, R36 ;  /* 0x000000ffff107224 */ /* 0x000fe200078e0024 */
[----:B------:R-:W-:-:S07]  /*0870*/  MOV R17, R37 ;  /* 0x0000002500117202 */ /* 0x000fce0000000f00 */
.L_x_20:
[----:B------:R-:W-:Y:S05]  /*0880*/  BSYNC.RECONVERGENT B0 ;  /* 0x0000000000007941 */ /* 0x000fea0003800200 */
.L_x_19:
[----:B------:R-:W-:Y:S01]  /*0890*/  FFMA R10, R11, -R30, R10 ;  /* 0x8000001e0b0a7223 */ /* 0x000fe2000000000a */
[----:B------:R-:W-:Y:S01]  /*08a0*/  IMAD.MOV.U32 R14, RZ, RZ, 0x3bbb989d ;  /* 0x3bbb989dff0e7424 */ /* 0x000fe200078e00ff */
[----:B------:R-:W-:Y:S01]  /*08b0*/  FSETP.GTU.AND P1, PT, R30, RZ, PT ;  /* 0x000000ff1e00720b */ /* 0x000fe20003f2c000 */
[----:B------:R-:W-:Y:S02]  /*08c0*/  IMAD.MOV.U32 R18, RZ, RZ, 0x437c0000 ;  /* 0x437c0000ff127424 */ /* 0x000fe400078e00ff */
[----:B------:R-:W-:Y:S01]  /*08d0*/  FMUL R11, R10, 0.25 ;  /* 0x3e8000000a0b7820 */ /* 0x000fe20000400000 */
[----:B------:R-:W-:Y:S01]  /*08e0*/  BSSY.RECONVERGENT B0, `(.L_x_21) ;  /* 0x00001e7000007945 */ /* 0x000fe20003800200 */
[----:B------:R-:W-:Y:S02]  /*08f0*/  FSETP.NEU.OR P1, PT, |R9|, +INF , P1 ;  /* 0x7f8000000900780b */ /* 0x000fe40000f2d600 */
[----:B------:R-:W-:-:S04]  /*0900*/  FFMA.SAT R15, R11, R14, 0.5 ;  /* 0x3f0000000b0f7423 */ /* 0x000fc8000000200e */
[----:B------:R-:W-:-:S04]  /*0910*/  FFMA.RM R15, R15, R18, 12582913 ;  /* 0x4b4000010f0f7423 */ /* 0x000fc80000004012 */
[C---:B------:R-:W-:Y:S01]  /*0920*/  FADD R8, R15.reuse, -12583039 ;  /* 0xcb40007f0f087421 */ /* 0x040fe20000000000 */
[----:B------:R-:W-:-:S03]  /*0930*/  SHF.L.U32 R15, R15, 0x17, RZ ;  /* 0x000000170f0f7819 */ /* 0x000fc600000006ff */
[----:B------:R-:W-:-:S04]  /*0940*/  FFMA R8, R11, 1.4426950216293334961, -R8 ;  /* 0x3fb8aa3b0b087823 */ /* 0x000fc80000000808 */
[----:B------:R-:W-:-:S06]  /*0950*/  FFMA R8, R11, 1.925963033500011079e-08, R8 ;  /* 0x32a570600b087823 */ /* 0x000fcc0000000008 */
[----:B------:R-:W0:Y:S02]  /*0960*/  MUFU.EX2 R8, R8 ;  /* 0x0000000800087308 */ /* 0x000e240000000800 */
[----:B0-----:R-:W-:Y:S01]  /*0970*/  FMUL R19, R15, R8 ;  /* 0x000000080f137220 */ /* 0x001fe20000400000 */
[----:B------:R-:W-:-:S05]  /*0980*/  FADD R15, R9, -R30 ;  /* 0x8000001e090f7221 */ /* 0x000fca0000000000 */
[----:B------:R-:W0:Y:S01]  /*0990*/  F2F.F64.F32 R10, R19 ;  /* 0x00000013000a7310 */ /* 0x000e220000201800 */
[----:B------:R-:W-:Y:S01]  /*09a0*/  FSETP.GT.AND P0, PT, R15, 2, PT ;  /* 0x400000000f00780b */ /* 0x000fe20003f04000 */
[----:B0-----:R-:W-:Y:S01]  /*09b0*/  DFMA R10, R10, R16, R12 ;  /* 0x000000100a0a722b */ /* 0x001fe2000000000c */
[----:B------:R-:W-:-:S05]  /*09c0*/  FMUL R12, R9, R30 ;  /* 0x0000001e090c7220 */ /* 0x000fca0000400000 */
[----:B------:R-:W-:-:S04]  /*09d0*/  FSETP.LE.AND P0, PT, R12, RZ, P0 ;  /* 0x000000ff0c00720b */ /* 0x000fc80000703000 */
[----:B------:R0:W1:Y:S09]  /*09e0*/  F2F.F32.F64 R10, R10 ;  /* 0x0000000a000a7310 */ /* 0x0000720000301000 */
[----:B------:R-:W-:Y:S05]  /*09f0*/  @P1 BRA !P0, `(.L_x_22) ;  /* 0x0000000800c81947 */ /* 0x000fea0004000000 */
[----:B------:R-:W2:Y:S01]  /*0a00*/  LDG.E R0, desc[UR4][R6.64+0x18] ;  /* 0x0000180406007981 */ /* 0x000ea2000c1e1900 */
[----:B------:R-:W-:Y:S01]  /*0a10*/  BSSY.RECONVERGENT B1, `(.L_x_23) ;  /* 0x0000055000017945 */ /* 0x000fe20003800200 */
[----:B--2---:R-:W-:-:S13]  /*0a20*/  ISETP.NE.AND P0, PT, R0, 0x1, PT ;  /* 0x000000010000780c */ /* 0x004fda0003f05270 */
[----:B------:R-:W-:Y:S05]  /*0a30*/  @!P0 BRA `(.L_x_24) ;  /* 0x0000000400388947 */ /* 0x000fea0003800000 */
[----:B01----:R-:W2:Y:S04]  /*0a40*/  LDG.E.64 R10, desc[UR4][R6.64] ;  /* 0x00000004060a7981 */ /* 0x003ea8000c1e1b00 */
[----:B------:R-:W3:Y:S04]  /*0a50*/  LDG.E.64 R12, desc[UR4][R6.64+0x10] ;  /* 0x00001004060c7981 */ /* 0x000ee8000c1e1b00 */
[----:B------:R-:W4:Y:S01]  /*0a60*/  LDG.E.64 R14, desc[UR4][R6.64+0x8] ;  /* 0x00000804060e7981 */ /* 0x000f22000c1e1b00 */
[----:B------:R-:W-:Y:S01]  /*0a70*/  BSSY.RECONVERGENT B2, `(.L_x_25) ;  /* 0x0000040000027945 */ /* 0x000fe20003800200 */
[----:B--2---:R-:W-:-:S04]  /*0a80*/  SHF.R.U32.HI R0, RZ, 0x2, R11 ;  /* 0x00000002ff007819 */ /* 0x004fc8000001160b */
[----:B------:R-:W-:Y:S01]  /*0a90*/  LOP3.LUT R0, R0, R11, RZ, 0x3c, !PT ;  /* 0x0000000b00007212 */ /* 0x000fe200078e3cff */
[----:B---3--:R-:W-:Y:S01]  /*0aa0*/  IMAD.SHL.U32 R11, R13, 0x10, RZ ;  /* 0x000000100d0b7824 */ /* 0x008fe200078e00ff */
[----:B------:R0:W-:Y:S03]  /*0ab0*/  STG.E.64 desc[UR4][R6.64+0x8], R12 ;  /* 0x0000080c06007986 */ /* 0x0001e6000c101b04 */
[----:B------:R-:W-:-:S05]  /*0ac0*/  IMAD.SHL.U32 R8, R0, 0x2, RZ ;  /* 0x0000000200087824 */ /* 0x000fca00078e00ff */
[----:B------:R-:W-:Y:S02]  /*0ad0*/  LOP3.LUT R8, R0, R8, R11, 0x96, !PT ;  /* 0x0000000800087212 */ /* 0x000fe400078e960b */
[----:B------:R-:W-:Y:S02]  /*0ae0*/  MOV R11, 0x2f800000 ;  /* 0x2f800000000b7802 */ /* 0x000fe40000000f00 */
[----:B------:R-:W-:-:S04]  /*0af0*/  LOP3.LUT R16, R8, R13, RZ, 0x3c, !PT ;  /* 0x0000000d08107212 */ /* 0x000fc800078e3cff */
[----:B------:R-:W-:-:S04]  /*0b00*/  IADD3 R0, PT, PT, R10, 0x587c5, R16 ;  /* 0x000587c50a007810 */ /* 0x000fc80007ffe010 */
[----:B------:R-:W-:-:S05]  /*0b10*/  I2FP.F32.U32 R0, R0 ;  /* 0x0000000000007245 */ /* 0x000fca0000201000 */
[----:B------:R-:W-:Y:S01]  /*0b20*/  FFMA R0, R0, R11, 1.1641532182693481445e-10 ;  /* 0x2f00000000007423 */ /* 0x000fe2000000000b */
[----:B------:R-:W-:-:S04]  /*0b30*/  HFMA2 R11, -RZ, RZ, 1.5048828125, 33.21875 ;  /* 0x3e055027ff0b7431 */ /* 0x000fc800000001ff */
[----:B------:R-:W-:-:S13]  /*0b40*/  FSETP.GEU.AND P0, PT, R0, 1.175494350822287508e-38, PT ;  /* 0x008000000000780b */ /* 0x000fda0003f0e000 */
[----:B------:R-:W-:-:S04]  /*0b50*/  @!P0 FMUL R0, R0, 8388608 ;  /* 0x4b00000000008820 */ /* 0x000fc80000400000 */
[----:B------:R-:W-:-:S05]  /*0b60*/  VIADD R8, R0, 0xc0d55555 ;  /* 0xc0d5555500087836 */ /* 0x000fca0000000000 */
[----:B------:R-:W-:-:S05]  /*0b70*/  LOP3.LUT R17, R8, 0xff800000, RZ, 0xc0, !PT ;  /* 0xff80000008117812 */ /* 0x000fca00078ec0ff */
[----:B------:R-:W-:Y:S01]  /*0b80*/  IMAD.IADD R8, R0, 0x1, -R17 ;  /* 0x0000000100087824 */ /* 0x000fe200078e0a11 */
[----:B------:R-:W-:-:S03]  /*0b90*/  I2FP.F32.S32 R17, R17 ;  /* 0x0000001100117245 */ /* 0x000fc60000201400 */
[----:B------:R-:W-:Y:S01]  /*0ba0*/  FADD R18, R8, -1 ;  /* 0xbf80000008127421 */ /* 0x000fe20000000000 */
[----:B------:R-:W-:Y:S02]  /*0bb0*/  FSEL R8, RZ, -23, P0 ;  /* 0xc1b80000ff087808 */ /* 0x000fe40000000000 */
[----:B------:R-:W-:Y:S01]  /*0bc0*/  ISETP.GT.U32.AND P0, PT, R0, 0x7f7fffff, PT ;  /* 0x7f7fffff0000780c */ /* 0x000fe20003f04070 */
[----:B------:R-:W-:Y:S02]  /*0bd0*/  FFMA R11, R18, -R11, 0.14084610342979431152 ;  /* 0x3e1039f6120b7423 */ /* 0x000fe4000000080b */
[----:B------:R-:W-:Y:S01]  /*0be0*/  FFMA R17, R17, 1.1920928955078125e-07, R8 ;  /* 0x3400000011117823 */ /* 0x000fe20000000008 */
[----:B------:R-:W-:Y:S02]  /*0bf0*/  IMAD.SHL.U32 R8, R16, 0x10, RZ ;  /* 0x0000001010087824 */ /* 0x000fe400078e00ff */
[----:B------:R-:W-:-:S04]  /*0c00*/  FFMA R11, R18, R11, -0.12148627638816833496 ;  /* 0xbdf8cdcc120b7423 */ /* 0x000fc8000000000b */
[----:B------:R-:W-:-:S04]  /*0c10*/  FFMA R11, R18, R11, 0.13980610668659210205 ;  /* 0x3e0f2955120b7423 */ /* 0x000fc8000000000b */
[----:B------:R-:W-:-:S04]  /*0c20*/  FFMA R11, R18, R11, -0.16684235632419586182 ;  /* 0xbe2ad8b9120b7423 */ /* 0x000fc8000000000b */
[----:B------:R-:W-:-:S04]  /*0c30*/  FFMA R11, R18, R11, 0.20012299716472625732 ;  /* 0x3e4ced0b120b7423 */ /* 0x000fc8000000000b */
[----:B------:R-:W-:-:S04]  /*0c40*/  FFMA R11, R18, R11, -0.24999669194221496582 ;  /* 0xbe7fff22120b7423 */ /* 0x000fc8000000000b */
[----:B------:R-:W-:Y:S01]  /*0c50*/  FFMA R19, R18, R11, 0.33333182334899902344 ;  /* 0x3eaaaa7812137423 */ /* 0x000fe2000000000b */
[----:B----4-:R-:W-:-:S03]  /*0c60*/  SHF.R.U32.HI R11, RZ, 0x2, R14 ;  /* 0x00000002ff0b7819 */ /* 0x010fc6000001160e */
[----:B------:R-:W-:Y:S01]  /*0c70*/  FFMA R19, R18, R19, -0.5 ;  /* 0xbf00000012137423 */ /* 0x000fe20000000013 */
[----:B------:R-:W-:-:S03]  /*0c80*/  LOP3.LUT R11, R11, R14, RZ, 0x3c, !PT ;  /* 0x0000000e0b0b7212 */ /* 0x000fc600078e3cff */
[C---:B------:R-:W-:Y:S02]  /*0c90*/  FMUL R19, R18.reuse, R19 ;  /* 0x0000001312137220 */ /* 0x040fe40000400000 */
[----:B------:R-:W-:Y:S02]  /*0ca0*/  IMAD.SHL.U32 R14, R11, 0x2, RZ ;  /* 0x000000020b0e7824 */ /* 0x000fe400078e00ff */
[----:B------:R-:W-:Y:S01]  /*0cb0*/  FFMA R18, R18, R19, R18 ;  /* 0x0000001312127223 */ /* 0x000fe20000000012 */
[----:B------:R-:W-:-:S03]  /*0cc0*/  MOV R19, 0x7f800000 ;  /* 0x7f80000000137802 */ /* 0x000fc60000000f00 */
[----:B------:R-:W-:Y:S01]  /*0cd0*/  FFMA R18, R17, 0.69314718246459960938, R18 ;  /* 0x3f31721811127823 */ /* 0x000fe20000000012 */
[----:B------:R-:W-:Y:S01]  /*0ce0*/  LOP3.LUT R17, R11, R14, R8, 0x96, !PT ;  /* 0x0000000e0b117212 */ /* 0x000fe200078e9608 */
[C---:B------:R-:W-:Y:S01]  /*0cf0*/  @P0 FFMA R18, R0.reuse, R19, +INF ;  /* 0x7f80000000120423 */ /* 0x040fe20000000013 */
[----:B------:R-:W-:Y:S01]  /*0d00*/  FSETP.NEU.AND P0, PT, R0, RZ, PT ;  /* 0x000000ff0000720b */ /* 0x000fe20003f0d000 */
[----:B------:R-:W-:Y:S01]  /*0d10*/  VIADD R14, R10, 0xb0f8a ;  /* 0x000b0f8a0a0e7836 */ /* 0x000fe20000000000 */
[----:B------:R-:W-:Y:S01]  /*0d20*/  LOP3.LUT R17, R17, R16, RZ, 0x3c, !PT ;  /* 0x0000001011117212 */ /* 0x000fe200078e3cff */
[----:B------:R-:W-:Y:S01]  /*0d30*/  FMUL R18, R18, -2 ;  /* 0xc000000012127820 */ /* 0x000fe20000400000 */
[----:B------:R-:W-:Y:S02]  /*0d40*/  IMAD.MOV.U32 R11, RZ, RZ, 0x30c90fdb ;  /* 0x30c90fdbff0b7424 */ /* 0x000fe400078e00ff */
[----:B------:R0:W-:Y:S01]  /*0d50*/  STG.E.64 desc[UR4][R6.64], R14 ;  /* 0x0000000e06007986 */ /* 0x0001e2000c101b04 */
[----:B------:R-:W-:-:S02]  /*0d60*/  IADD3 R0, PT, PT, R17, R14, RZ ;  /* 0x0000000e11007210 */ /* 0x000fc40007ffe0ff */
[----:B------:R-:W-:Y:S01]  /*0d70*/  FSEL R19, R18, +INF , P0 ;  /* 0x7f80000012137808 */ /* 0x000fe20000000000 */
[----:B------:R0:W-:Y:S01]  /*0d80*/  STG.E.64 desc[UR4][R6.64+0x10], R16 ;  /* 0x0000101006007986 */ /* 0x0001e2000c101b04 */
[----:B------:R-:W-:Y:S02]  /*0d90*/  I2FP.F32.U32 R0, R0 ;  /* 0x0000000000007245 */ /* 0x000fe40000201000 */
[----:B------:R0:W1:Y:S01]  /*0da0*/  MUFU.RSQ R18, R19 ;  /* 0x0000001300127308 */ /* 0x0000620000001400 */
[----:B------:R-:W-:Y:S02]  /*0db0*/  VIADD R8, R19, 0xf3000000 ;  /* 0xf300000013087836 */ /* 0x000fe40000000000 */
[----:B------:R-:W-:-:S03]  /*0dc0*/  FFMA R10, R0, R11, 7.314590599882819788e-10 ;  /* 0x30490fdb000a7423 */ /* 0x000fc6000000000b */
[----:B------:R-:W-:-:S13]  /*0dd0*/  ISETP.GT.U32.AND P0, PT, R8, 0x727fffff, PT ;  /* 0x727fffff0800780c */ /* 0x000fda0003f04070 */
[----:B01----:R-:W-:Y:S05]  /*0de0*/  @!P0 BRA `(.L_x_26) ;  /* 0x0000000000108947 */ /* 0x003fea0003800000 */
[----:B------:R-:W-:Y:S01]  /*0df0*/  IMAD.MOV.U32 R0, RZ, RZ, R19 ;  /* 0x000000ffff007224 */ /* 0x000fe200078e0013 */
[----:B------:R-:W-:-:S07]  /*0e00*/  MOV R17, 0xe20 ;  /* 0x00000e2000117802 */ /* 0x000fce0000000f00 */
[----:B------:R-:W-:Y:S05]  /*0e10*/  CALL.REL.NOINC `($__internal_1_$__cuda_sm20_sqrt_rn_f32_slowpath) ;  /* 0x0000001c00e87944 */ /* 0x000fea0003c00000 */
[----:B------:R-:W-:Y:S05]  /*0e20*/  BRA `(.L_x_27) ;  /* 0x0000000000107947 */ /* 0x000fea0003800000 */
.L_x_26:
[----:B------:R-:W-:Y:S01]  /*0e30*/  FMUL.FTZ R0, R19, R18 ;  /* 0x0000001213007220 */ /* 0x000fe20000410000 */
[----:B------:R-:W-:-:S03]  /*0e40*/  FMUL.FTZ R8, R18, 0.5 ;  /* 0x3f00000012087820 */ /* 0x000fc60000410000 */
[----:B------:R-:W-:-:S04]  /*0e50*/  FFMA R11, -R0, R0, R19 ;  /* 0x00000000000b7223 */ /* 0x000fc80000000113 */
[----:B------:R-:W-:-:S07]  /*0e60*/  FFMA R0, R11, R8, R0 ;  /* 0x000000080b007223 */ /* 0x000fce0000000000 */
.L_x_27:
[----:B------:R-:W-:Y:S05]  /*0e70*/  BSYNC.RECONVERGENT B2 ;  /* 0x0000000000027941 */ /* 0x000fea0003800200 */
.L_x_25:
[----:B------:R-:W-:Y:S01]  /*0e80*/  FMUL.RZ R8, R10, 0.15915493667125701904 ;  /* 0x3e22f9830a087820 */ /* 0x000fe2000040c000 */
[----:B------:R-:W-:-:S03]  /*0e90*/  HFMA2 R15, -RZ, RZ, 0, 5.9604644775390625e-08 ;  /* 0x00000001ff0f7431 */ /* 0x000fc600000001ff */
[----:B------:R-:W0:Y:S02]  /*0ea0*/  MUFU.COS R11, R8 ;  /* 0x00000008000b7308 */ /* 0x000e240000000000 */
[----:B------:R2:W-:Y:S01]  /*0eb0*/  STG.E desc[UR4][R6.64+0x18], R15 ;  /* 0x0000180f06007986 */ /* 0x0005e2000c101904 */
[----:B0-----:R-:W-:-:S05]  /*0ec0*/  FMUL R13, R11, R0 ;  /* 0x000000000b0d7220 */ /* 0x001fca0000400000 */
[----:B------:R-:W0:Y:S01]  /*0ed0*/  MUFU.SIN R11, R8 ;  /* 0x00000008000b7308 */ /* 0x000e220000000400 */
[----:B------:R2:W-:Y:S01]  /*0ee0*/  STG.E desc[UR4][R6.64+0x20], R13 ;  /* 0x0000200d06007986 */ /* 0x0005e2000c101904 */
[----:B0-----:R-:W-:Y:S01]  /*0ef0*/  FMUL R0, R11, R0 ;  /* 0x000000000b007220 */ /* 0x001fe20000400000 */
[----:B------:R-:W-:Y:S01]  /*0f00*/  IMAD.MOV.U32 R11, RZ, RZ, 0x1 ;  /* 0x00000001ff0b7424 */ /* 0x000fe200078e00ff */
[----:B--2---:R-:W-:Y:S06]  /*0f10*/  BRA `(.L_x_28) ;  /* 0x0000000000107947 */ /* 0x004fec0003800000 */
.L_x_24:
[----:B------:R-:W2:Y:S01]  /*0f20*/  LDG.E R13, desc[UR4][R6.64+0x20] ;  /* 0x00002004060d7981 */ /* 0x000ea2000c1e1900 */
[----:B0-----:R-:W-:-:S03]  /*0f30*/  IMAD.MOV.U32 R11, RZ, RZ, RZ ;  /* 0x000000ffff0b7224 */ /* 0x001fc600078e00ff */
[----:B------:R0:W-:Y:S02]  /*0f40*/  STG.E desc[UR4][R6.64+0x18], RZ ;  /* 0x000018ff06007986 */ /* 0x0001e4000c101904 */
[----:B0-2---:R-:W-:-:S07]  /*0f50*/  MOV R0, R13 ;  /* 0x0000000d00007202 */ /* 0x005fce0000000f00 */
.L_x_28:
[----:B------:R-:W-:Y:S05]  /*0f60*/  BSYNC.RECONVERGENT B1 ;  /* 0x0000000000017941 */ /* 0x000fea0003800200 */
.L_x_23:
[C---:B------:R-:W-:Y:S01]  /*0f70*/  FSETP.GT.AND P0, PT, R0.reuse, R9, PT ;  /* 0x000000090000720b */ /* 0x040fe20003f04000 */
[----:B------:R-:W-:Y:S01]  /*0f80*/  BSSY.RECONVERGENT B1, `(.L_x_29) ;  /* 0x0000058000017945 */ /* 0x000fe20003800200 */
[----:B------:R-:W-:-:S13]  /*0f90*/  FSETP.GTU.AND P1, PT, R0, R30, PT ;  /* 0x0000001e0000720b */ /* 0x000fda0003f2c000 */
[----:B------:R-:W-:Y:S05]  /*0fa0*/  @!P0 BRA P1, `(.L_x_30) ;  /* 0x0000000400548947 */ /* 0x000fea0000800000 */
.L_x_36:
[----:B------:R-:W-:Y:S01]  /*0fb0*/  ISETP.NE.AND P0, PT, R11, 0x1, PT ;  /* 0x000000010b00780c */ /* 0x000fe20003f05270 */
[----:B------:R-:W-:Y:S01]  /*0fc0*/  BSSY.RECONVERGENT B2, `(.L_x_31) ;  /* 0x000004f000027945 */ /* 0x000fe20003800200 */
[----:B------:R-:W-:Y:S02]  /*0fd0*/  IMAD.MOV.U32 R0, RZ, RZ, R13 ;  /* 0x000000ffff007224 */ /* 0x000fe400078e000d */
[----:B------:R-:W-:-:S09]  /*0fe0*/  IMAD.MOV.U32 R11, RZ, RZ, RZ ;  /* 0x000000ffff0b7224 */ /* 0x000fd200078e00ff */
[----:B0-----:R-:W-:Y:S05]  /*0ff0*/  @!P0 BRA `(.L_x_32) ;  /* 0x00000004002c8947 */ /* 0x001fea0003800000 */
[----:B-1----:R-:W2:Y:S04]  /*1000*/  LDG.E.64 R10, desc[UR4][R6.64] ;  /* 0x00000004060a7981 */ /* 0x002ea8000c1e1b00 */
[----:B------:R-:W3:Y:S04]  /*1010*/  LDG.E.64 R12, desc[UR4][R6.64+0x10] ;  /* 0x00001004060c7981 */ /* 0x000ee8000c1e1b00 */
[----:B------:R-:W4:Y:S01]  /*1020*/  LDG.E.64 R14, desc[UR4][R6.64+0x8] ;  /* 0x00000804060e7981 */ /* 0x000f22000c1e1b00 */
[----:B------:R-:W-:Y:S01]  /*1030*/  BSSY.RECONVERGENT B3, `(.L_x_33) ;  /* 0x0000040000037945 */ /* 0x000fe20003800200 */
[----:B--2---:R-:W-:-:S04]  /*1040*/  SHF.R.U32.HI R0, RZ, 0x2, R11 ;  /* 0x00000002ff007819 */ /* 0x004fc8000001160b */
[----:B------:R-:W-:Y:S01]  /*1050*/  LOP3.LUT R0, R0, R11, RZ, 0x3c, !PT ;  /* 0x0000000b00007212 */ /* 0x000fe200078e3cff */
[----:B---3--:R0:W-:Y:S01]  /*1060*/  STG.E.64 desc[UR4][R6.64+0x8], R12 ;  /* 0x0000080c06007986 */ /* 0x0081e2000c101b04 */
[----:B------:R-:W-:-:S03]  /*1070*/  SHF.L.U32 R11, R13, 0x4, RZ ;  /* 0x000000040d0b7819 */ /* 0x000fc600000006ff */
[----:B------:R-:W-:-:S05]  /*1080*/  IMAD.SHL.U32 R8, R0, 0x2, RZ ;  /* 0x0000000200087824 */ /* 0x000fca00078e00ff */
[----:B------:R-:W-:Y:S01]  /*1090*/  LOP3.LUT R8, R0, R8, R11, 0x96, !PT ;  /* 0x0000000800087212 */ /* 0x000fe200078e960b */
[----:B------:R-:W-:-:S03]  /*10a0*/  IMAD.MOV.U32 R11, RZ, RZ, 0x2f800000 ;  /* 0x2f800000ff0b7424 */ /* 0x000fc600078e00ff */
[----:B------:R-:W-:-:S04]  /*10b0*/  LOP3.LUT R16, R8, R13, RZ, 0x3c, !PT ;  /* 0x0000000d08107212 */ /* 0x000fc800078e3cff */
[----:B------:R-:W-:-:S04]  /*10c0*/  IADD3 R0, PT, PT, R10, 0x587c5, R16 ;  /* 0x000587c50a007810 */ /* 0x000fc80007ffe010 */
[----:B------:R-:W-:-:S05]  /*10d0*/  I2FP.F32.U32 R0, R0 ;  /* 0x0000000000007245 */ /* 0x000fca0000201000 */
[----:B------:R-:W-:Y:S01]  /*10e0*/  FFMA R0, R0, R11, 1.1641532182693481445e-10 ;  /* 0x2f00000000007423 */ /* 0x000fe2000000000b */
[----:B------:R-:W-:-:S04]  /*10f0*/  IMAD.MOV.U32 R11, RZ, RZ, 0x3e055027 ;  /* 0x3e055027ff0b7424 */ /* 0x000fc800078e00ff */
[----:B------:R-:W-:-:S13]  /*1100*/  FSETP.GEU.AND P0, PT, R0, 1.175494350822287508e-38, PT ;  /* 0x008000000000780b */ /* 0x000fda0003f0e000 */
[----:B------:R-:W-:-:S05]  /*1110*/  @!P0 FMUL R0, R0, 8388608 ;  /* 0x4b00000000008820 */ /* 0x000fca0000400000 */
[----:B------:R-:W-:-:S04]  /*1120*/  IADD3 R8, PT, PT, R0, -0x3f2aaaab, RZ ;  /* 0xc0d5555500087810 */ /* 0x000fc80007ffe0ff */
        /* <DEDUP_REMOVED lines=18> */
[----:B------:R-:W-:Y:S01]  /*1250*/  FMUL R19, R18, R19 ;  /* 0x0000001312137220 */ /* 0x000fe20000400000 */
[----:B------:R-:W-:-:S03]  /*1260*/  SHF.L.U32 R14, R11, 0x1, RZ ;  /* 0x000000010b0e7819 */ /* 0x000fc600000006ff */
[----:B------:R-:W-:Y:S01]  /*1270*/  FFMA R18, R18, R19, R18 ;  /* 0x0000001312127223 */ /* 0x000fe20000000012 */
[----:B------:R-:W-:-:S03]  /*1280*/  IMAD.MOV.U32 R19, RZ, RZ, 0x7f800000 ;  /* 0x7f800000ff137424 */ /* 0x000fc600078e00ff */
[----:B------:R-:W-:Y:S01]  /*1290*/  FFMA R18, R17, 0.69314718246459960938, R18 ;  /* 0x3f31721811127823 */ /* 0x000fe20000000012 */
[C---:B------:R-:W-:Y:S01]  /*12a0*/  @P0 FFMA R18, R0.reuse, R19, +INF ;  /* 0x7f80000000120423 */ /* 0x040fe20000000013 */
[----:B------:R-:W-:Y:S01]  /*12b0*/  LOP3.LUT R17, R11, R14, R8, 0x96, !PT ;  /* 0x0000000e0b117212 */ /* 0x000fe200078e9608 */
[----:B------:R-:W-:Y:S01]  /*12c0*/  HFMA2 R19, -RZ, RZ, 0.1495361328125, 0.0004794597625732421875 ;  /* 0x30c90fdbff137431 */ /* 0x000fe200000001ff */
[----:B------:R-:W-:Y:S01]  /*12d0*/  FSETP.NEU.AND P0, PT, R0, RZ, PT ;  /* 0x000000ff0000720b */ /* 0x000fe20003f0d000 */
[----:B------:R-:W-:Y:S01]  /*12e0*/  FMUL R18, R18, -2 ;  /* 0xc000000012127820 */ /* 0x000fe20000400000 */
[----:B------:R-:W-:Y:S02]  /*12f0*/  IADD3 R14, PT, PT, R10, 0xb0f8a, RZ ;  /* 0x000b0f8a0a0e7810 */ /* 0x000fe40007ffe0ff */
[----:B------:R-:W-:Y:S02]  /*1300*/  LOP3.LUT R17, R17, R16, RZ, 0x3c, !PT ;  /* 0x0000001011117212 */ /* 0x000fe400078e3cff */
[----:B------:R-:W-:Y:S01]  /*1310*/  FSEL R11, R18, +INF , P0 ;  /* 0x7f800000120b7808 */ /* 0x000fe20000000000 */
[----:B------:R0:W-:Y:S02]  /*1320*/  STG.E.64 desc[UR4][R6.64], R14 ;  /* 0x0000000e06007986 */ /* 0x0001e4000c101b04 */
[----:B------:R-:W-:Y:S01]  /*1330*/  IMAD.IADD R0, R17, 0x1, R14 ;  /* 0x0000000111007824 */ /* 0x000fe200078e020e */
[----:B------:R0:W1:Y:S01]  /*1340*/  MUFU.RSQ R18, R11 ;  /* 0x0000000b00127308 */ /* 0x0000620000001400 */
[----:B------:R0:W-:Y:S01]  /*1350*/  STG.E.64 desc[UR4][R6.64+0x10], R16 ;  /* 0x0000101006007986 */ /* 0x0001e2000c101b04 */
[----:B------:R-:W-:-:S02]  /*1360*/  VIADD R8, R11, 0xf3000000 ;  /* 0xf30000000b087836 */ /* 0x000fc40000000000 */
[----:B------:R-:W-:-:S03]  /*1370*/  I2FP.F32.U32 R0, R0 ;  /* 0x0000000000007245 */ /* 0x000fc60000201000 */
[----:B------:R-:W-:Y:S02]  /*1380*/  ISETP.GT.U32.AND P0, PT, R8, 0x727fffff, PT ;  /* 0x727fffff0800780c */ /* 0x000fe40003f04070 */
[----:B------:R-:W-:-:S11]  /*1390*/  FFMA R10, R0, R19, 7.314590599882819788e-10 ;  /* 0x30490fdb000a7423 */ /* 0x000fd60000000013 */
[----:B01----:R-:W-:Y:S05]  /*13a0*/  @!P0 BRA `(.L_x_34) ;  /* 0x0000000000108947 */ /* 0x003fea0003800000 */
[----:B------:R-:W-:Y:S01]  /*13b0*/  IMAD.MOV.U32 R0, RZ, RZ, R11 ;  /* 0x000000ffff007224 */ /* 0x000fe200078e000b */
[----:B------:R-:W-:-:S07]  /*13c0*/  MOV R17, 0x13e0 ;  /* 0x000013e000117802 */ /* 0x000fce0000000f00 */
[----:B------:R-:W-:Y:S05]  /*13d0*/  CALL.REL.NOINC `($__internal_1_$__cuda_sm20_sqrt_rn_f32_slowpath) ;  /* 0x0000001800787944 */ /* 0x000fea0003c00000 */
[----:B------:R-:W-:Y:S05]  /*13e0*/  BRA `(.L_x_35) ;  /* 0x0000000000107947 */ /* 0x000fea0003800000 */
.L_x_34:
[----:B------:R-:W-:Y:S01]  /*13f0*/  FMUL.FTZ R0, R11, R18 ;  /* 0x000000120b007220 */ /* 0x000fe20000410000 */
[----:B------:R-:W-:-:S03]  /*1400*/  FMUL.FTZ R8, R18, 0.5 ;  /* 0x3f00000012087820 */ /* 0x000fc60000410000 */
[----:B------:R-:W-:-:S04]  /*1410*/  FFMA R11, -R0, R0, R11 ;  /* 0x00000000000b7223 */ /* 0x000fc8000000010b */
[----:B------:R-:W-:-:S07]  /*1420*/  FFMA R0, R11, R8, R0 ;  /* 0x000000080b007223 */ /* 0x000fce0000000000 */
.L_x_35:
[----:B------:R-:W-:Y:S05]  /*1430*/  BSYNC.RECONVERGENT B3 ;  /* 0x0000000000037941 */ /* 0x000fea0003800200 */
.L_x_33:
[----:B------:R-:W-:Y:S01]  /*1440*/  FMUL.RZ R8, R10, 0.15915493667125701904 ;  /* 0x3e22f9830a087820 */ /* 0x000fe2000040c000 */
[----:B------:R-:W-:-:S03]  /*1450*/  IMAD.MOV.U32 R11, RZ, RZ, 0x1 ;  /* 0x00000001ff0b7424 */ /* 0x000fc600078e00ff */
[----:B------:R-:W0:Y:S08]  /*1460*/  MUFU.COS R13, R8 ;  /* 0x00000008000d7308 */ /* 0x000e300000000000 */
[----:B------:R-:W1:Y:S01]  /*1470*/  MUFU.SIN R15, R8 ;  /* 0x00000008000f7308 */ /* 0x000e620000000400 */
[----:B0-----:R-:W-:-:S05]  /*1480*/  FMUL R13, R13, R0 ;  /* 0x000000000d0d7220 */ /* 0x001fca0000400000 */
[----:B------:R0:W-:Y:S01]  /*1490*/  STG.E desc[UR4][R6.64+0x20], R13 ;  /* 0x0000200d06007986 */ /* 0x0001e2000c101904 */
[----:B-1----:R-:W-:-:S07]  /*14a0*/  FMUL R0, R15, R0 ;  /* 0x000000000f007220 */ /* 0x002fce0000400000 */
.L_x_32:
[----:B------:R-:W-:Y:S05]  /*14b0*/  BSYNC.RECONVERGENT B2 ;  /* 0x0000000000027941 */ /* 0x000fea0003800200 */
.L_x_31:
[----:B------:R2:W-:Y:S01]  /*14c0*/  STG.E desc[UR4][R6.64+0x18], R11 ;  /* 0x0000180b06007986 */ /* 0x0005e2000c101904 */
[----:B------:R-:W-:-:S04]  /*14d0*/  FSETP.GT.AND P0, PT, R0, R9, PT ;  /* 0x000000090000720b */ /* 0x000fc80003f04000 */
[----:B------:R-:W-:-:S13]  /*14e0*/  FSETP.LE.OR P0, PT, R0, R30, P0 ;  /* 0x0000001e0000720b */ /* 0x000fda0000703400 */
[----:B--2---:R-:W-:Y:S05]  /*14f0*/  @P0 BRA `(.L_x_36) ;  /* 0xfffffff800ac0947 */ /* 0x004fea000383ffff */
.L_x_30:
[----:B------:R-:W-:Y:S05]  /*1500*/  BSYNC.RECONVERGENT B1 ;  /* 0x0000000000017941 */ /* 0x000fea0003800200 */
.L_x_29:
[----:B------:R-:W-:Y:S05]  /*1510*/  BRA `(.L_x_37) ;  /* 0x00000010008c7947 */ /* 0x000fea0003800000 */
.L_x_22:
[----:B-1----:R-:W-:-:S04]  /*1520*/  FSETP.GT.AND P0, PT, R9, R10, PT ;  /* 0x0000000a0900720b */ /* 0x002fc80003f04000 */
[----:B------:R-:W-:-:S13]  /*1530*/  FSETP.LEU.OR P0, PT, R12, RZ, !P0 ;  /* 0x000000ff0c00720b */ /* 0x000fda000470b400 */
[----:B------:R-:W-:Y:S05]  /*1540*/  @P0 BRA `(.L_x_38) ;  /* 0x0000000c00080947 */ /* 0x000fea0003800000 */
[----:B0-----:R-:W-:Y:S01]  /*1550*/  FMUL R11, R0, 0.5 ;  /* 0x3f000000000b7820 */ /* 0x001fe20000400000 */
[----:B------:R-:W-:Y:S01]  /*1560*/  BSSY.RECONVERGENT B1, `(.L_x_39) ;  /* 0x000004a000017945 */ /* 0x000fe20003800200 */
[----:B------:R-:W-:-:S03]  /*1570*/  MOV R13, 0x4479c000 ;  /* 0x4479c000000d7802 */ /* 0x000fc60000000f00 */
[----:B------:R-:W-:-:S13]  /*1580*/  FSETP.GEU.AND P0, PT, R11, RZ, PT ;  /* 0x000000ff0b00720b */ /* 0x000fda0003f0e000 */
[----:B------:R-:W-:Y:S05]  /*1590*/  @!P0 BRA `(.L_x_40) ;  /* 0x0000000400188947 */ /* 0x000fea0003800000 */
[----:B------:R-:W2:Y:S04]  /*15a0*/  LDG.E.64 R16, desc[UR4][R6.64] ;  /* 0x0000000406107981 */ /* 0x000ea8000c1e1b00 */
[----:B------:R-:W3:Y:S04]  /*15b0*/  LDG.E.64 R12, desc[UR4][R6.64+0x10] ;  /* 0x00001004060c7981 */ /* 0x000ee8000c1e1b00 */
[----:B------:R-:W4:Y:S01]  /*15c0*/  LDG.E.64 R14, desc[UR4][R6.64+0x8] ;  /* 0x00000804060e7981 */ /* 0x000f22000c1e1b00 */
[----:B------:R-:W-:Y:S01]  /*15d0*/  UMOV UR6, 0xfff24190 ;  /* 0xfff2419000067882 */ /* 0x000fe20000000000 */
[----:B------:R-:W-:Y:S01]  /*15e0*/  UMOV UR7, 0x3fefffff ;  /* 0x3fefffff00077882 */ /* 0x000fe20000000000 */
[----:B------:R-:W-:Y:S01]  /*15f0*/  BSSY.RECONVERGENT B2, `(.L_x_40) ;  /* 0x0000040000027945 */ /* 0x000fe20003800200 */
[----:B--2---:R-:W-:-:S02]  /*1600*/  SHF.R.U32.HI R0, RZ, 0x2, R17 ;  /* 0x00000002ff007819 */ /* 0x004fc40000011611 */
[----:B------:R-:W-:Y:S02]  /*1610*/  IADD3 R16, PT, PT, R16, 0x587c5, RZ ;  /* 0x000587c510107810 */ /* 0x000fe40007ffe0ff */
[----:B------:R-:W-:Y:S01]  /*1620*/  LOP3.LUT R0, R0, R17, RZ, 0x3c, !PT ;  /* 0x0000001100007212 */ /* 0x000fe200078e3cff */
[----:B---3--:R-:W-:Y:S01]  /*1630*/  IMAD.SHL.U32 R17, R13, 0x10, RZ ;  /* 0x000000100d117824 */ /* 0x008fe200078e00ff */
[----:B------:R-:W-:Y:S01]  /*1640*/  MOV R18, R13 ;  /* 0x0000000d00127202 */ /* 0x000fe20000000f00 */
[----:B------:R-:W-:Y:S01]  /*1650*/  IMAD.MOV.U32 R23, RZ, RZ, R12 ;  /* 0x000000ffff177224 */ /* 0x000fe200078e000c */
[----:B----4-:R-:W-:Y:S01]  /*1660*/  MOV R22, R15 ;  /* 0x0000000f00167202 */ /* 0x010fe20000000f00 */
[----:B------:R-:W-:-:S04]  /*1670*/  IMAD.SHL.U32 R8, R0, 0x2, RZ ;  /* 0x0000000200087824 */ /* 0x000fc800078e00ff */
[----:B------:R0:W-:Y:S01]  /*1680*/  STG.E.64 desc[UR4][R6.64+0x8], R22 ;  /* 0x0000081606007986 */ /* 0x0001e2000c101b04 */
[----:B------:R-:W-:Y:S01]  /*1690*/  LOP3.LUT R8, R0, R8, R17, 0x96, !PT ;  /* 0x0000000800087212 */ /* 0x000fe200078e9611 */
[----:B------:R-:W-:-:S03]  /*16a0*/  IMAD.MOV.U32 R17, RZ, RZ, 0x2f800000 ;  /* 0x2f800000ff117424 */ /* 0x000fc600078e00ff */
[----:B------:R-:W-:Y:S01]  /*16b0*/  LOP3.LUT R19, R8, R13, RZ, 0x3c, !PT ;  /* 0x0000000d08137212 */ /* 0x000fe200078e3cff */
[----:B------:R-:W-:-:S04]  /*16c0*/  IMAD.MOV.U32 R13, RZ, RZ, 0x7f800000 ;  /* 0x7f800000ff0d7424 */ /* 0x000fc800078e00ff */
[----:B------:R-:W-:Y:S01]  /*16d0*/  IMAD.IADD R0, R19, 0x1, R16 ;  /* 0x0000000113007824 */ /* 0x000fe200078e0210 */
[----:B------:R0:W-:Y:S04]  /*16e0*/  STG.E.64 desc[UR4][R6.64+0x10], R18 ;  /* 0x0000101206007986 */ /* 0x0001e8000c101b04 */
[----:B------:R-:W-:-:S05]  /*16f0*/  I2FP.F32.U32 R0, R0 ;  /* 0x0000000000007245 */ /* 0x000fca0000201000 */
[----:B------:R-:W-:-:S04]  /*1700*/  FFMA R8, R0, R17, 1.1641532182693481445e-10 ;  /* 0x2f00000000087423 */ /* 0x000fc80000000011 */
[----:B------:R-:W1:Y:S01]  /*1710*/  F2F.F64.F32 R20, R8 ;  /* 0x0000000800147310 */ /* 0x000e620000201800 */
[----:B------:R-:W-:Y:S01]  /*1720*/  FADD R0, -R8, 1 ;  /* 0x3f80000008007421 */ /* 0x000fe20000000100 */
[C---:B-1----:R-:W-:Y:S01]  /*1730*/  DSETP.GT.AND P0, PT, R20.reuse, UR6, PT ;  /* 0x0000000614007e2a */ /* 0x042fe2000bf04000 */
[----:B------:R-:W-:Y:S01]  /*1740*/  UMOV UR6, 0xd9d7bdbb ;  /* 0xd9d7bdbb00067882 */ /* 0x000fe20000000000 */
[----:B------:R-:W-:Y:S02]  /*1750*/  UMOV UR7, 0x3ddb7cdf ;  /* 0x3ddb7cdf00077882 */ /* 0x000fe40000000000 */
[----:B------:R-:W-:Y:S02]  /*1760*/  DSETP.GEU.AND P1, PT, R20, UR6, PT ;  /* 0x0000000614007e2a */ /* 0x000fe4000bf2e000 */
[----:B------:R-:W-:Y:S01]  /*1770*/  FSEL R0, R0, RZ, !P0 ;  /* 0x000000ff00007208 */ /* 0x000fe20004000000 */
[----:B------:R-:W-:Y:S01]  /*1780*/  IMAD.MOV.U32 R21, RZ, RZ, 0x3e055027 ;  /* 0x3e055027ff157424 */ /* 0x000fe200078e00ff */
[----:B------:R-:W1:Y:S02]  /*1790*/  MUFU.RCP R20, R11 ;  /* 0x0000000b00147308 */ /* 0x000e640000001000 */
[----:B------:R-:W-:-:S04]  /*17a0*/  FSEL R0, R0, 1, P1 ;  /* 0x3f80000000007808 */ /* 0x000fc80000800000 */
[----:B------:R-:W-:-:S13]  /*17b0*/  FSETP.GEU.AND P0, PT, R0, 1.175494350822287508e-38, PT ;  /* 0x008000000000780b */ /* 0x000fda0003f0e000 */
[----:B------:R-:W-:-:S05]  /*17c0*/  @!P0 FMUL R0, R0, 8388608 ;  /* 0x4b00000000008820 */ /* 0x000fca0000400000 */
[C---:B------:R-:W-:Y:S02]  /*17d0*/  IADD3 R10, PT, PT, R0.reuse, -0x3f2aaaab, RZ ;  /* 0xc0d55555000a7810 */ /* 0x040fe40007ffe0ff */
[----:B------:R-:W-:Y:S02]  /*17e0*/  FSETP.NEU.AND P1, PT, R0, RZ, PT ;  /* 0x000000ff0000720b */ /* 0x000fe40003f2d000 */
[----:B------:R-:W-:-:S05]  /*17f0*/  LOP3.LUT R17, R10, 0xff800000, RZ, 0xc0, !PT ;  /* 0xff8000000a117812 */ /* 0x000fca00078ec0ff */
[----:B------:R-:W-:Y:S01]  /*1800*/  IMAD.IADD R8, R0, 0x1, -R17 ;  /* 0x0000000100087824 */ /* 0x000fe200078e0a11 */
[----:B------:R-:W-:-:S03]  /*1810*/  I2FP.F32.S32 R17, R17 ;  /* 0x0000001100117245 */ /* 0x000fc60000201400 */
[----:B------:R-:W-:Y:S01]  /*1820*/  FADD R10, R8, -1 ;  /* 0xbf800000080a7421 */ /* 0x000fe20000000000 */
[----:B------:R-:W-:Y:S02]  /*1830*/  FSEL R8, RZ, -23, P0 ;  /* 0xc1b80000ff087808 */ /* 0x000fe40000000000 */
[----:B------:R-:W-:Y:S01]  /*1840*/  ISETP.GT.U32.AND P0, PT, R0, 0x7f7fffff, PT ;  /* 0x7f7fffff0000780c */ /* 0x000fe20003f04070 */
[C---:B------:R-:W-:Y:S02]  /*1850*/  FFMA R21, R10.reuse, -R21, 0.14084610342979431152 ;  /* 0x3e1039f60a157423 */ /* 0x040fe40000000815 */
[----:B------:R-:W-:Y:S01]  /*1860*/  FFMA R8, R17, 1.1920928955078125e-07, R8 ;  /* 0x3400000011087823 */ /* 0x000fe20000000008 */
[----:B------:R-:W-:Y:S02]  /*1870*/  IMAD.MOV.U32 R17, RZ, RZ, R14 ;  /* 0x000000ffff117224 */ /* 0x000fe400078e000e */
[----:B------:R-:W-:-:S04]  /*1880*/  FFMA R21, R10, R21, -0.12148627638816833496 ;  /* 0xbdf8cdcc0a157423 */ /* 0x000fc80000000015 */
[C---:B------:R-:W-:Y:S01]  /*1890*/  FFMA R21, R10.reuse, R21, 0.13980610668659210205 ;  /* 0x3e0f29550a157423 */ /* 0x040fe20000000015 */
[----:B------:R0:W-:Y:S03]  /*18a0*/  STG.E.64 desc[UR4][R6.64], R16 ;  /* 0x0000001006007986 */ /* 0x0001e6000c101b04 */
[----:B------:R-:W-:-:S04]  /*18b0*/  FFMA R21, R10, R21, -0.16684235632419586182 ;  /* 0xbe2ad8b90a157423 */ /* 0x000fc80000000015 */
[----:B------:R-:W-:-:S04]  /*18c0*/  FFMA R21, R10, R21, 0.20012299716472625732 ;  /* 0x3e4ced0b0a157423 */ /* 0x000fc80000000015 */
[----:B------:R-:W-:-:S04]  /*18d0*/  FFMA R21, R10, R21, -0.24999669194221496582 ;  /* 0xbe7fff220a157423 */ /* 0x000fc80000000015 */
[----:B------:R-:W-:-:S04]  /*18e0*/  FFMA R21, R10, R21, 0.33333182334899902344 ;  /* 0x3eaaaa780a157423 */ /* 0x000fc80000000015 */
[----:B------:R-:W-:-:S04]  /*18f0*/  FFMA R21, R10, R21, -0.5 ;  /* 0xbf0000000a157423 */ /* 0x000fc80000000015 */
[----:B------:R-:W-:-:S04]  /*1900*/  FMUL R21, R10, R21 ;  /* 0x000000150a157220 */ /* 0x000fc80000400000 */
[----:B------:R-:W-:-:S04]  /*1910*/  FFMA R21, R10, R21, R10 ;  /* 0x000000150a157223 */ /* 0x000fc8000000000a */
[----:B------:R-:W-:Y:S01]  /*1920*/  FFMA R8, R8, 0.69314718246459960938, R21 ;  /* 0x3f31721808087823 */ /* 0x000fe20000000015 */
[----:B------:R-:W-:Y:S01]  /*1930*/  @P0 FFMA R8, R0, R13, +INF ;  /* 0x7f80000000080423 */ /* 0x000fe2000000000d */
[----:B-1----:R-:W-:-:S04]  /*1940*/  FFMA R13, -R11, R20, 1 ;  /* 0x3f8000000b0d7423 */ /* 0x002fc80000000114 */
[----:B------:R-:W-:Y:S01]  /*1950*/  FSEL R0, -R8, +INF , P1 ;  /* 0x7f80000008007808 */ /* 0x000fe20000800100 */
[----:B------:R-:W-:-:S03]  /*1960*/  FFMA R13, R20, R13, R20 ;  /* 0x0000000d140d7223 */ /* 0x000fc60000000014 */
[----:B------:R-:W1:Y:S01]  /*1970*/  FCHK P0, R0, R11 ;  /* 0x0000000b00007302 */ /* 0x000e620000000000 */
[----:B------:R-:W-:-:S04]  /*1980*/  FFMA R8, R0, R13, RZ ;  /* 0x0000000d00087223 */ /* 0x000fc800000000ff */
[----:B------:R-:W-:-:S04]  /*1990*/  FFMA R10, -R11, R8, R0 ;  /* 0x000000080b0a7223 */ /* 0x000fc80000000100 */
[----:B------:R-:W-:Y:S01]  /*19a0*/  FFMA R13, R13, R10, R8 ;  /* 0x0000000a0d0d7223 */ /* 0x000fe20000000008 */
[----:B01----:R-:W-:Y:S06]  /*19b0*/  @!P0 BRA `(.L_x_41) ;  /* 0x00000000000c8947 */ /* 0x003fec0003800000 */
[----:B------:R-:W-:-:S07]  /*19c0*/  MOV R8, 0x19e0 ;  /* 0x000019e000087802 */ /* 0x000fce0000000f00 */
[----:B------:R-:W-:Y:S05]  /*19d0*/  CALL.REL.NOINC `($__internal_2_$__cuda_sm3x_div_rn_noftz_f32_slowpath) ;  /* 0x0000001400547944 */ /* 0x000fea0003c00000 */
[----:B------:R-:W-:-:S07]  /*19e0*/  MOV R13, R0 ;  /* 0x00000000000d7202 */ /* 0x000fce0000000f00 */
.L_x_41:
[----:B------:R-:W-:Y:S05]  /*19f0*/  BSYNC.RECONVERGENT B2 ;  /* 0x0000000000027941 */ /* 0x000fea0003800200 */
.L_x_40:
[----:B------:R-:W-:Y:S05]  /*1a00*/  BSYNC.RECONVERGENT B1 ;  /* 0x0000000000017941 */ /* 0x000fea0003800200 */
.L_x_39:
[----:B------:R-:W-:Y:S01]  /*1a10*/  FADD R0, R13, R30 ;  /* 0x0000001e0d007221 */ /* 0x000fe20000000000 */
[----:B------:R-:W-:Y:S04]  /*1a20*/  BSSY.RELIABLE B1, `(.L_x_42) ;  /* 0x0000027000017945 */ /* 0x000fe80003800100 */
[----:B------:R-:W-:-:S13]  /*1a30*/  FSETP.GTU.AND P0, PT, R0, R9, PT ;  /* 0x000000090000720b */ /* 0x000fda0003f0c000 */
[----:B------:R-:W-:Y:S05]  /*1a40*/  @P0 BRA `(.L_x_43) ;  /* 0x0000000000900947 */ /* 0x000fea0003800000 */
[----:B------:R-:W2:Y:S04]  /*1a50*/  LDG.E.64 R14, desc[UR4][R6.64] ;  /* 0x00000004060e7981 */ /* 0x000ea8000c1e1b00 */
[----:B------:R-:W3:Y:S04]  /*1a60*/  LDG.E.64 R16, desc[UR4][R6.64+0x10] ;  /* 0x0000100406107981 */ /* 0x000ee8000c1e1b00 */
[----:B------:R-:W4:Y:S01]  /*1a70*/  LDG.E.64 R12, desc[UR4][R6.64+0x8] ;  /* 0x00000804060c7981 */ /* 0x000f22000c1e1b00 */
[----:B------:R-:W-:Y:S01]  /*1a80*/  FADD R8, R0, -R11 ;  /* 0x8000000b00087221 */ /* 0x000fe20000000000 */
[----:B------:R-:W-:-:S02]  /*1a90*/  HFMA2 R21, -RZ, RZ, 3.7421875, 0 ;  /* 0x437c0000ff157431 */ /* 0x000fc400000001ff */
[----:B------:R-:W-:Y:S02]  /*1aa0*/  IMAD.MOV.U32 R19, RZ, RZ, 0x3bbb989d ;  /* 0x3bbb989dff137424 */ /* 0x000fe400078e00ff */
[----:B------:R-:W-:-:S04]  /*1ab0*/  FMUL.D2 R18, R8, -R8 ;  /* 0x8000000808127220 */ /* 0x000fc80000300000 */
        /* <DEDUP_REMOVED lines=8> */
[----:B--2---:R-:W-:Y:S02]  /*1b40*/  SHF.R.U32.HI R8, RZ, 0x2, R15 ;  /* 0x00000002ff087819 */ /* 0x004fe4000001160f */
[----:B------:R-:W-:Y:S02]  /*1b50*/  IADD3 R14, PT, PT, R14, 0x587c5, RZ ;  /* 0x000587c50e0e7810 */ /* 0x000fe40007ffe0ff */
[----:B------:R-:W-:Y:S01]  /*1b60*/  LOP3.LUT R8, R8, R15, RZ, 0x3c, !PT ;  /* 0x0000000f08087212 */ /* 0x000fe200078e3cff */
[----:B---3--:R-:W-:Y:S02]  /*1b70*/  IMAD.SHL.U32 R15, R17, 0x10, RZ ;  /* 0x00000010110f7824 */ /* 0x008fe400078e00ff */
[----:B------:R-:W-:Y:S01]  /*1b80*/  IMAD.MOV.U32 R19, RZ, RZ, R16 ;  /* 0x000000ffff137224 */ /* 0x000fe200078e0010 */
[----:B------:R-:W-:Y:S01]  /*1b90*/  SHF.L.U32 R10, R8, 0x1, RZ ;  /* 0x00000001080a7819 */ /* 0x000fe200000006ff */
[----:B----4-:R-:W-:-:S02]  /*1ba0*/  IMAD.MOV.U32 R18, RZ, RZ, R13 ;  /* 0x000000ffff127224 */ /* 0x010fc400078e000d */
[----:B------:R-:W-:Y:S01]  /*1bb0*/  IMAD.MOV.U32 R22, RZ, RZ, R17 ;  /* 0x000000ffff167224 */ /* 0x000fe200078e0011 */
[----:B------:R-:W-:Y:S01]  /*1bc0*/  LOP3.LUT R10, R8, R10, R15, 0x96, !PT ;  /* 0x0000000a080a7212 */ /* 0x000fe200078e960f */
[----:B------:R-:W-:Y:S01]  /*1bd0*/  IMAD.MOV.U32 R13, RZ, RZ, 0x2f800000 ;  /* 0x2f800000ff0d7424 */ /* 0x000fe200078e00ff */
[----:B------:R-:W-:Y:S01]  /*1be0*/  MOV R15, R12 ;  /* 0x0000000c000f7202 */ /* 0x000fe20000000f00 */
[----:B------:R1:W-:Y:S01]  /*1bf0*/  STG.E.64 desc[UR4][R6.64+0x8], R18 ;  /* 0x0000081206007986 */ /* 0x0003e2000c101b04 */
[----:B------:R-:W-:-:S03]  /*1c00*/  LOP3.LUT R23, R10, R17, RZ, 0x3c, !PT ;  /* 0x000000110a177212 */ /* 0x000fc600078e3cff */
[----:B------:R1:W-:Y:S01]  /*1c10*/  STG.E.64 desc[UR4][R6.64], R14 ;  /* 0x0000000e06007986 */ /* 0x0003e2000c101b04 */
[----:B------:R-:W-:-:S03]  /*1c20*/  IADD3 R8, PT, PT, R23, R14, RZ ;  /* 0x0000000e17087210 */ /* 0x000fc60007ffe0ff */
[----:B------:R1:W-:Y:S01]  /*1c30*/  STG.E.64 desc[UR4][R6.64+0x10], R22 ;  /* 0x0000101606007986 */ /* 0x0003e2000c101b04 */
[----:B------:R-:W-:-:S05]  /*1c40*/  I2FP.F32.U32 R8, R8 ;  /* 0x0000000800087245 */ /* 0x000fca0000201000 */
[----:B------:R-:W-:-:S05]  /*1c50*/  FFMA R8, R8, R13, 1.1641532182693481445e-10 ;  /* 0x2f00000008087423 */ /* 0x000fca000000000d */
[----:B------:R-:W-:-:S13]  /*1c60*/  FSETP.GEU.AND P0, PT, R8, R21, PT ;  /* 0x000000150800720b */ /* 0x000fda0003f0e000 */
[----:B------:R-:W-:Y:S05]  /*1c70*/  @!P0 BREAK.RELIABLE B1 ;  /* 0x0000000000018942 */ /* 0x000fea0003800100 */
[----:B-1----:R-:W-:Y:S05]  /*1c80*/  @!P0 BRA `(.L_x_37) ;  /* 0x0000000800b08947 */ /* 0x002fea0003800000 */
.L_x_43:
[----:B------:R-:W-:Y:S05]  /*1c90*/  BSYNC.RELIABLE B1 ;  /* 0x0000000000017941 */ /* 0x000fea0003800100 */
.L_x_42:
[----:B------:R-:W-:Y:S01]  /*1ca0*/  FSETP.GEU.AND P0, PT, R11, RZ, PT ;  /* 0x000000ff0b00720b */ /* 0x000fe20003f0e000 */
[----:B------:R-:W-:Y:S01]  /*1cb0*/  BSSY.RECONVERGENT B1, `(.L_x_44) ;  /* 0x000004a000017945 */ /* 0x000fe20003800200 */
[----:B------:R-:W-:-:S11]  /*1cc0*/  IMAD.MOV.U32 R13, RZ, RZ, 0x4479c000 ;  /* 0x4479c000ff0d7424 */ /* 0x000fd600078e00ff */
        /* <DEDUP_REMOVED lines=9> */
[----:B------:R-:W-:Y:S02]  /*1d60*/  LOP3.LUT R0, R0, R17, RZ, 0x3c, !PT ;  /* 0x0000001100007212 */ /* 0x000fe400078e3cff */
[----:B---3--:R-:W-:Y:S02]  /*1d70*/  SHF.L.U32 R17, R13, 0x4, RZ ;  /* 0x000000040d117819 */ /* 0x008fe400000006ff */
[----:B------:R-:W-:Y:S01]  /*1d80*/  MOV R18, R13 ;  /* 0x0000000d00127202 */ /* 0x000fe20000000f00 */
[----:B------:R-:W-:Y:S01]  /*1d90*/  IMAD.SHL.U32 R8, R0, 0x2, RZ ;  /* 0x0000000200087824 */ /* 0x000fe200078e00ff */
[----:B------:R-:W-:Y:S01]  /*1da0*/  MOV R23, R12 ;  /* 0x0000000c00177202 */ /* 0x000fe20000000f00 */
[----:B----4-:R-:W-:-:S03]  /*1db0*/  IMAD.MOV.U32 R22, RZ, RZ, R15 ;  /* 0x000000ffff167224 */ /* 0x010fc600078e000f */
[----:B------:R-:W-:Y:S01]  /*1dc0*/  LOP3.LUT R8, R0, R8, R17, 0x96, !PT ;  /* 0x0000000800087212 */ /* 0x000fe200078e9611 */
[----:B------:R-:W-:Y:S01]  /*1dd0*/  HFMA2 R17, -RZ, RZ, 0.1171875, 0 ;  /* 0x2f800000ff117431 */ /* 0x000fe200000001ff */
[----:B------:R0:W-:Y:S02]  /*1de0*/  STG.E.64 desc[UR4][R6.64+0x8], R22 ;  /* 0x0000081606007986 */ /* 0x0001e4000c101b04 */
        /* <DEDUP_REMOVED lines=17> */
[----:B------:R-:W-:-:S04]  /*1f00*/  @!P0 FMUL R0, R0, 8388608 ;  /* 0x4b00000000008820 */ /* 0x000fc80000400000 */
[C---:B------:R-:W-:Y:S01]  /*1f10*/  VIADD R10, R0.reuse, 0xc0d55555 ;  /* 0xc0d55555000a7836 */ /* 0x040fe20000000000 */
[----:B------:R-:W-:-:S04]  /*1f20*/  FSETP.NEU.AND P1, PT, R0, RZ, PT ;  /* 0x000000ff0000720b */ /* 0x000fc80003f2d000 */
[----:B------:R-:W-:-:S04]  /*1f30*/  LOP3.LUT R17, R10, 0xff800000, RZ, 0xc0, !PT ;  /* 0xff8000000a117812 */ /* 0x000fc800078ec0ff */
[-C--:B------:R-:W-:Y:S02]  /*1f40*/  IADD3 R8, PT, PT, R0, -R17.reuse, RZ ;  /* 0x8000001100087210 */ /* 0x080fe40007ffe0ff */
[----:B------:R-:W-:-:S03]  /*1f50*/  I2FP.F32.S32 R17, R17 ;  /* 0x0000001100117245 */ /* 0x000fc60000201400 */
[----:B------:R-:W-:Y:S01]  /*1f60*/  FADD R10, R8, -1 ;  /* 0xbf800000080a7421 */ /* 0x000fe20000000000 */
[----:B------:R-:W-:Y:S02]  /*1f70*/  FSEL R8, RZ, -23, P0 ;  /* 0xc1b80000ff087808 */ /* 0x000fe40000000000 */
[----:B------:R-:W-:Y:S01]  /*1f80*/  ISETP.GT.U32.AND P0, PT, R0, 0x7f7fffff, PT ;  /* 0x7f7fffff0000780c */ /* 0x000fe20003f04070 */
[C---:B------:R-:W-:Y:S02]  /*1f90*/  FFMA R21, R10.reuse, -R21, 0.14084610342979431152 ;  /* 0x3e1039f60a157423 */ /* 0x040fe40000000815 */
[----:B------:R-:W-:Y:S01]  /*1fa0*/  FFMA R8, R17, 1.1920928955078125e-07, R8 ;  /* 0x3400000011087823 */ /* 0x000fe20000000008 */
[----:B------:R-:W-:Y:S01]  /*1fb0*/  MOV R17, R14 ;  /* 0x0000000e00117202 */ /* 0x000fe20000000f00 */
        /* <DEDUP_REMOVED lines=20> */
[----:B------:R-:W-:Y:S01]  /*2100*/  IMAD.MOV.U32 R0, RZ, RZ, R10 ;  /* 0x000000ffff007224 */ /* 0x000fe200078e000a */
[----:B------:R-:W-:-:S07]  /*2110*/  MOV R8, 0x2130 ;  /* 0x0000213000087802 */ /* 0x000fce0000000f00 */
[----:B------:R-:W-:Y:S05]  /*2120*/  CALL.REL.NOINC `($__internal_2_$__cuda_sm3x_div_rn_noftz_f32_slowpath) ;  /* 0x0000000c00807944 */ /* 0x000fea0003c00000 */
[----:B------:R-:W-:-:S07]  /*2130*/  MOV R13, R0 ;  /* 0x00000000000d7202 */ /* 0x000fce0000000f00 */
.L_x_46:
[----:B------:R-:W-:Y:S05]  /*2140*/  BSYNC.RECONVERGENT B2 ;  /* 0x0000000000027941 */ /* 0x000fea0003800200 */
.L_x_45:
[----:B------:R-:W-:Y:S05]  /*2150*/  BSYNC.RECONVERGENT B1 ;  /* 0x0000000000017941 */ /* 0x000fea0003800200 */
.L_x_44:
[----:B------:R-:W-:Y:S05]  /*2160*/  BRA `(.L_x_39) ;  /* 0xfffffff800287947 */ /* 0x000fea000383ffff */
.L_x_38:
[----:B------:R1:W5:Y:S04]  /*2170*/  LDG.E.64 R26, desc[UR4][R6.64] ;  /* 0x00000004061a7981 */ /* 0x000368000c1e1b00 */
[----:B------:R1:W5:Y:S04]  /*2180*/  LDG.E.64 R8, desc[UR4][R6.64+0x8] ;  /* 0x0000080406087981 */ /* 0x000368000c1e1b00 */
[----:B0-----:R1:W5:Y:S01]  /*2190*/  LDG.E.64 R10, desc[UR4][R6.64+0x10] ;  /* 0x00001004060a7981 */ /* 0x001362000c1e1b00 */
[----:B------:R-:W-:Y:S01]  /*21a0*/  FSETP.GTU.AND P0, PT, R12, RZ, PT ;  /* 0x000000ff0c00720b */ /* 0x000fe20003f0c000 */
[----:B------:R-:W-:Y:S01]  /*21b0*/  UMOV UR6, 0x33d43651 ;  /* 0x33d4365100067882 */ /* 0x000fe20000000000 */
[----:B------:R-:W-:Y:S01]  /*21c0*/  UMOV UR7, 0x3fd98845 ;  /* 0x3fd9884500077882 */ /* 0x000fe20000000000 */
[----:B------:R-:W-:Y:S01]  /*21d0*/  BSSY.RECONVERGENT B1, `(.L_x_47) ;  /* 0x0000053000017945 */ /* 0x000fe20003800200 */
[----:B------:R-:W-:-:S05]  /*21e0*/  FSEL R0, R30, RZ, P0 ;  /* 0x000000ff1e007208 */ /* 0x000fca0000000000 */
[----:B------:R-:W-:-:S04]  /*21f0*/  FMUL.D2 R13, R0, -R0 ;  /* 0x80000000000d7220 */ /* 0x000fc80000300000 */
[----:B------:R-:W-:-:S04]  /*2200*/  FFMA.SAT R17, R13, R14, 0.5 ;  /* 0x3f0000000d117423 */ /* 0x000fc8000000200e */
[----:B------:R-:W-:-:S04]  /*2210*/  FFMA.RM R17, R17, R18, 12582913 ;  /* 0x4b40000111117423 */ /* 0x000fc80000004012 */
[C---:B------:R-:W-:Y:S01]  /*2220*/  FADD R0, R17.reuse, -12583039 ;  /* 0xcb40007f11007421 */ /* 0x040fe20000000000 */
[----:B------:R-:W-:-:S03]  /*2230*/  IMAD.SHL.U32 R17, R17, 0x800000, RZ ;  /* 0x0080000011117824 */ /* 0x000fc600078e00ff */
[----:B------:R-:W-:-:S04]  /*2240*/  FFMA R0, R13, 1.4426950216293334961, -R0 ;  /* 0x3fb8aa3b0d007823 */ /* 0x000fc80000000800 */
[----:B------:R-:W-:-:S06]  /*2250*/  FFMA R0, R13, 1.925963033500011079e-08, R0 ;  /* 0x32a570600d007823 */ /* 0x000fcc0000000000 */
[----:B------:R-:W0:Y:S02]  /*2260*/  MUFU.EX2 R0, R0 ;  /* 0x0000000000007308 */ /* 0x000e240000000800 */
[----:B0-----:R-:W-:-:S06]  /*2270*/  FMUL R14, R17, R0 ;  /* 0x00000000110e7220 */ /* 0x001fcc0000400000 */
[----:B------:R-:W0:Y:S02]  /*2280*/  F2F.F64.F32 R12, R14 ;  /* 0x0000000e000c7310 */ /* 0x000e240000201800 */
[----:B0-----:R-:W-:-:S06]  /*2290*/  DMUL R16, R12, UR6 ;  /* 0x000000060c107c28 */ /* 0x001fcc0008000000 */
[----:B------:R-:W0:Y:S08]  /*22a0*/  F2F.F32.F64 R12, R16 ;  /* 0x00000010000c7310 */ /* 0x000e300000301000 */
[----:B01----:R-:W0:Y:S02]  /*22b0*/  F2F.F64.F32 R12, R12 ;  /* 0x0000000c000c7310 */ /* 0x003e240000201800 */
.L_x_50:
[----:B-----5:R-:W-:Y:S01]  /*22c0*/  SHF.R.U32.HI R0, RZ, 0x2, R27 ;  /* 0x00000002ff007819 */ /* 0x020fe2000001161b */
[----:B------:R-:W-:Y:S01]  /*22d0*/  IMAD.MOV.U32 R19, RZ, RZ, 0x437c0000 ;  /* 0x437c0000ff137424 */ /* 0x000fe200078e00ff */
[----:B------:R-:W-:Y:S01]  /*22e0*/  SHF.L.U32 R14, R11, 0x4, RZ ;  /* 0x000000040b0e7819 */ /* 0x000fe200000006ff */
[----:B------:R-:W-:Y:S01]  /*22f0*/  UMOV UR6, 0x33d43651 ;  /* 0x33d4365100067882 */ /* 0x000fe20000000000 */
[----:B------:R-:W-:Y:S01]  /*2300*/  LOP3.LUT R0, R0, R27, RZ, 0x3c, !PT ;  /* 0x0000001b00007212 */ /* 0x000fe200078e3cff */
[----:B------:R-:W-:Y:S01]  /*2310*/  UMOV UR7, 0x3fd98845 ;  /* 0x3fd9884500077882 */ /* 0x000fe20000000000 */
[----:B------:R-:W-:Y:S01]  /*2320*/  MOV R18, 0x3bbb989d ;  /* 0x3bbb989d00127802 */ /* 0x000fe20000000f00 */
[----:B------:R-:W-:Y:S01]  /*2330*/  BSSY.RECONVERGENT B2, `(.L_x_48) ;  /* 0x0000039000027945 */ /* 0x000fe20003800200 */
[----:B------:R-:W-:Y:S01]  /*2340*/  MOV R27, R9 ;  /* 0x00000009001b7202 */ /* 0x000fe20000000f00 */
[----:B------:R-:W-:Y:S02]  /*2350*/  IMAD.SHL.U32 R16, R0, 0x2, RZ ;  /* 0x0000000200107824 */ /* 0x000fe400078e00ff */
[----:B------:R-:W-:-:S03]  /*2360*/  IMAD.MOV.U32 R9, RZ, RZ, R11 ;  /* 0x000000ffff097224 */ /* 0x000fc600078e000b */
[----:B------:R-:W-:Y:S01]  /*2370*/  LOP3.LUT R17, R11, R14, R16, 0x96, !PT ;  /* 0x0000000e0b117212 */ /* 0x000fe200078e9610 */
[----:B------:R-:W-:Y:S01]  /*2380*/  IMAD.MOV.U32 R16, RZ, RZ, 0x2f800000 ;  /* 0x2f800000ff107424 */ /* 0x000fe200078e00ff */
[----:B------:R-:W-:Y:S02]  /*2390*/  MOV R14, R10 ;  /* 0x0000000a000e7202 */ /* 0x000fe40000000f00 */
[----:B------:R-:W-:-:S04]  /*23a0*/  LOP3.LUT R10, R17, R0, RZ, 0x3c, !PT ;  /* 0x00000000110a7212 */ /* 0x000fc800078e3cff */
[C---:B------:R-:W-:Y:S02]  /*23b0*/  IADD3 R0, PT, PT, R26.reuse, 0x587c5, R10 ;  /* 0x000587c51a007810 */ /* 0x040fe40007ffe00a */
[----:B------:R-:W-:Y:S02]  /*23c0*/  IADD3 R26, PT, PT, R26, 0xb0f8a, RZ ;  /* 0x000b0f8a1a1a7810 */ /* 0x000fe40007ffe0ff */
[----:B------:R-:W-:-:S05]  /*23d0*/  I2FP.F32.U32 R17, R0 ;  /* 0x0000000000117245 */ /* 0x000fca0000201000 */
[----:B------:R-:W-:-:S04]  /*23e0*/  FFMA R17, R17, R16, 1.1641532182693481445e-10 ;  /* 0x2f00000011117423 */ /* 0x000fc80000000010 */
[----:B------:R-:W-:-:S04]  /*23f0*/  FFMA R0, R15, R17, R30 ;  /* 0x000000110f007223 */ /* 0x000fc8000000001e */
[----:B------:R-:W-:-:S04]  /*2400*/  FMUL.D2 R17, R0, -R0 ;  /* 0x8000000000117220 */ /* 0x000fc80000300000 */
[----:B------:R-:W-:-:S04]  /*2410*/  FFMA.SAT R18, R17, R18, 0.5 ;  /* 0x3f00000011127423 */ /* 0x000fc80000002012 */
[----:B------:R-:W-:Y:S02]  /*2420*/  FFMA.RM R22, R18, R19, 12582913 ;  /* 0x4b40000112167423 */ /* 0x000fe40000004013 */
[----:B0-----:R-:W0:Y:S02]  /*2430*/  MUFU.RCP64H R19, R13 ;  /* 0x0000000d00137308 */ /* 0x001e240000001800 */
[C---:B------:R-:W-:Y:S01]  /*2440*/  FADD R18, R22.reuse, -12583039 ;  /* 0xcb40007f16127421 */ /* 0x040fe20000000000 */
[----:B------:R-:W-:-:S03]  /*2450*/  IMAD.SHL.U32 R22, R22, 0x800000, RZ ;  /* 0x0080000016167824 */ /* 0x000fc600078e00ff */
[----:B------:R-:W-:-:S04]  /*2460*/  FFMA R18, R17, 1.4426950216293334961, -R18 ;  /* 0x3fb8aa3b11127823 */ /* 0x000fc80000000812 */
[----:B------:R-:W-:Y:S01]  /*2470*/  FFMA R17, R17, 1.925963033500011079e-08, R18 ;  /* 0x32a5706011117823 */ /* 0x000fe20000000012 */
[----:B------:R-:W-:-:S05]  /*2480*/  MOV R18, 0x1 ;  /* 0x0000000100127802 */ /* 0x000fca0000000f00 */
[----:B------:R-:W1:Y:S01]  /*2490*/  MUFU.EX2 R17, R17 ;  /* 0x0000001100117308 */ /* 0x000e620000000800 */
[----:B0-----:R-:W-:-:S08]  /*24a0*/  DFMA R20, -R12, R18, 1 ;  /* 0x3ff000000c14742b */ /* 0x001fd00000000112 */
[----:B------:R-:W-:Y:S01]  /*24b0*/  DFMA R20, R20, R20, R20 ;  /* 0x000000141414722b */ /* 0x000fe20000000014 */
[----:B-1----:R-:W-:-:S07]  /*24c0*/  FMUL R25, R22, R17 ;  /* 0x0000001116197220 */ /* 0x002fce0000400000 */
[----:B------:R-:W-:Y:S01]  /*24d0*/  DFMA R18, R18, R20, R18 ;  /* 0x000000141212722b */ /* 0x000fe20000000012 */
[----:B------:R-:W-:Y:S01]  /*24e0*/  SHF.R.U32.HI R17, RZ, 0x2, R8 ;  /* 0x00000002ff117819 */ /* 0x000fe20000011608 */
[----:B------:R-:W0:Y:S03]  /*24f0*/  F2F.F64.F32 R20, R25 ;  /* 0x0000001900147310 */ /* 0x000e260000201800 */
[----:B------:R-:W-:Y:S01]  /*2500*/  LOP3.LUT R17, R17, R8, RZ, 0x3c, !PT ;  /* 0x0000000811117212 */ /* 0x000fe200078e3cff */
[----:B------:R-:W-:Y:S02]  /*2510*/  IMAD.SHL.U32 R8, R10, 0x10, RZ ;  /* 0x000000100a087824 */ /* 0x000fe400078e00ff */
[----:B------:R-:W-:Y:S01]  /*2520*/  DFMA R22, -R12, R18, 1 ;  /* 0x3ff000000c16742b */ /* 0x000fe20000000112 */
[----:B------:R-:W-:-:S04]  /*2530*/  SHF.L.U32 R24, R17, 0x1, RZ ;  /* 0x0000000111187819 */ /* 0x000fc800000006ff */
[----:B------:R-:W-:-:S03]  /*2540*/  LOP3.LUT R17, R17, R24, R8, 0x96, !PT ;  /* 0x0000001811117212 */ /* 0x000fc600078e9608 */
[----:B------:R-:W-:Y:S01]  /*2550*/  DFMA R18, R18, R22, R18 ;  /* 0x000000161212722b */ /* 0x000fe20000000012 */
[----:B------:R-:W-:Y:S01]  /*2560*/  LOP3.LUT R29, R17, R10, RZ, 0x3c, !PT ;  /* 0x0000000a111d7212 */ /* 0x000fe200078e3cff */
[----:B0-----:R-:W-:-:S03]  /*2570*/  DMUL R20, R20, UR6 ;  /* 0x0000000614147c28 */ /* 0x001fc60008000000 */
[----:B------:R-:W-:Y:S01]  /*2580*/  MOV R11, R29 ;  /* 0x0000001d000b7202 */ /* 0x000fe20000000f00 */
[----:B------:R-:W-:-:S04]  /*2590*/  IMAD.IADD R8, R29, 0x1, R26 ;  /* 0x000000011d087824 */ /* 0x000fc800078e021a */
[----:B------:R-:W-:Y:S01]  /*25a0*/  DMUL R22, R20, R18 ;  /* 0x0000001214167228 */ /* 0x000fe20000000000 */
[----:B------:R-:W-:Y:S02]  /*25b0*/  I2FP.F32.U32 R17, R8 ;  /* 0x0000000800117245 */ /* 0x000fe40000201000 */
[----:B------:R-:W-:-:S03]  /*25c0*/  FSETP.GEU.AND P1, PT, |R21|, 6.5827683646048100446e-37, PT ;  /* 0x036000001500780b */ /* 0x000fc60003f2e200 */
[----:B------:R-:W-:Y:S02]  /*25d0*/  FFMA R17, R17, R16, 1.1641532182693481445e-10 ;  /* 0x2f00000011117423 */ /* 0x000fe40000000010 */
[----:B------:R-:W-:-:S04]  /*25e0*/  DFMA R24, -R12, R22, R20 ;  /* 0x000000160c18722b */ /* 0x000fc80000000114 */
[----:B------:R-:W0:Y:S04]  /*25f0*/  F2F.F64.F32 R16, R17 ;  /* 0x0000001100107310 */ /* 0x000e280000201800 */
[----:B------:R-:W-:-:S10]  /*2600*/  DFMA R18, R18, R24, R22 ;  /* 0x000000181212722b */ /* 0x000fd40000000016 */
[----:B------:R-:W-:-:S05]  /*2610*/  FFMA R8, RZ, R13, R19 ;  /* 0x0000000dff087223 */ /* 0x000fca0000000013 */
[----:B------:R-:W-:-:S13]  /*2620*/  FSETP.GT.AND P0, PT, |R8|, 1.469367938527859385e-39, PT ;  /* 0x001000000800780b */ /* 0x000fda0003f04200 */
[----:B0-----:R-:W-:Y:S05]  /*2630*/  @P0 BRA P1, `(.L_x_49) ;  /* 0x0000000000200947 */ /* 0x001fea0000800000 */
[----:B------:R-:W-:Y:S01]  /*2640*/  IMAD.MOV.U32 R18, RZ, RZ, R20 ;  /* 0x000000ffff127224 */ /* 0x000fe200078e0014 */
[----:B------:R-:W-:Y:S01]  /*2650*/  MOV R19, R21 ;  /* 0x0000001500137202 */ /* 0x000fe20000000f00 */
[----:B------:R-:W-:Y:S01]  /*2660*/  IMAD.MOV.U32 R20, RZ, RZ, R12 ;  /* 0x000000ffff147224 */ /* 0x000fe200078e000c */
[----:B------:R-:W-:Y:S02]  /*2670*/  MOV R23, R13 ;  /* 0x0000000d00177202 */ /* 0x000fe40000000f00 */
[----:B------:R-:W-:-:S07]  /*2680*/  MOV R8, 0x26a0 ;  /* 0x000026a000087802 */ /* 0x000fce0000000f00 */
[----:B------:R-:W-:Y:S05]  /*2690*/  CALL.REL.NOINC `($__internal_0_$__cuda_sm20_div_rn_f64_full) ;  /* 0x00000000005c7944 */ /* 0x000fea0003c00000 */
[----:B------:R-:W-:Y:S01]  /*26a0*/  IMAD.MOV.U32 R18, RZ, RZ, R36 ;  /* 0x000000ffff127224 */ /* 0x000fe200078e0024 */
[----:B------:R-:W-:-:S07]  /*26b0*/  MOV R19, R37 ;  /* 0x0000002500137202 */ /* 0x000fce0000000f00 */
.L_x_49:
[----:B------:R-:W-:Y:S05]  /*26c0*/  BSYNC.RECONVERGENT B2 ;  /* 0x0000000000027941 */ /* 0x000fea0003800200 */
.L_x_48:
[----:B------:R-:W-:Y:S01]  /*26d0*/  DSETP.GEU.AND P0, PT, R18, R16, PT ;  /* 0x000000101200722a */ /* 0x000fe20003f0e000 */
[----:B------:R-:W-:-:S13]  /*26e0*/  IMAD.MOV.U32 R8, RZ, RZ, R14 ;  /* 0x000000ffff087224 */ /* 0x000fda00078e000e */
[----:B------:R-:W-:Y:S05]  /*26f0*/  @!P0 BRA `(.L_x_50) ;  /* 0xfffffff800f08947 */ /* 0x000fea000383ffff */
[----:B------:R-:W-:Y:S05]  /*2700*/  BSYNC.RECONVERGENT B1 ;  /* 0x0000000000017941 */ /* 0x000fea0003800200 */
.L_x_47:
[----:B------:R-:W-:Y:S01]  /*2710*/  MOV R15, R9 ;  /* 0x00000009000f7202 */ /* 0x000fe20000000f00 */
[----:B------:R0:W-:Y:S04]  /*2720*/  STG.E.64 desc[UR4][R6.64+0x10], R10 ;  /* 0x0000100a06007986 */ /* 0x0001e8000c101b04 */
[----:B------:R0:W-:Y:S04]  /*2730*/  STG.E.64 desc[UR4][R6.64], R26 ;  /* 0x0000001a06007986 */ /* 0x0001e8000c101b04 */
[----:B------:R0:W-:Y:S02]  /*2740*/  STG.E.64 desc[UR4][R6.64+0x8], R14 ;  /* 0x0000080e06007986 */ /* 0x0001e4000c101b04 */
.L_x_37:
[----:B------:R-:W-:Y:S05]  /*2750*/  BSYNC.RECONVERGENT B0 ;  /* 0x0000000000007941 */ /* 0x000fea0003800200 */
.L_x_21:
[----:B------:R-:W2:Y:S01]  /*2760*/  LDC.64 R8, c[0x0][0x380] ;  /* 0x0000e000ff087b82 */ /* 0x000ea20000000a00 */
[----:B------:R-:W3:Y:S01]  /*2770*/  LDCU UR6, c[0x0][0x3c8] ;  /* 0x00007900ff0677ac */ /* 0x000ee20008000800 */
[----:B------:R-:W-:Y:S01]  /*2780*/  FMUL R2, R0, R2 ;  /* 0x0000000200027220 */ /* 0x000fe20000400000 */
[----:B------:R-:W4:Y:S03]  /*2790*/  LDCU UR7, c[0x0][0x388] ;  /* 0x00007100ff0777ac */ /* 0x000f260008000800 */
[----:B0-----:R-:W-:Y:S01]  /*27a0*/  FFMA R11, R2, R4, R3 ;  /* 0x00000004020b7223 */ /* 0x001fe20000000003 */
[----:B--2---:R-:W-:-:S04]  /*27b0*/  IMAD.WIDE R2, R5, 0x4, R8 ;  /* 0x0000000405027825 */ /* 0x004fc800078e0208 */
[----:B---3--:R-:W-:Y:S01]  /*27c0*/  VIADD R5, R5, UR6 ;  /* 0x0000000605057c36 */ /* 0x008fe20008000000 */
[----:B------:R0:W-:Y:S04]  /*27d0*/  STG.E desc[UR4][R2.64], R11 ;  /* 0x0000000b02007986 */ /* 0x0001e8000c101904 */
[----:B----4-:R-:W-:-:S13]  /*27e0*/  ISETP.GE.AND P0, PT, R5, UR7, PT ;  /* 0x0000000705007c0c */ /* 0x010fda000bf06270 */
[----:B0-----:R-:W-:Y:S05]  /*27f0*/  @!P0 BRA `(.L_x_51) ;  /* 0xffffffd800508947 */ /* 0x001fea000383ffff */
[----:B------:R-:W-:Y:S05]  /*2800*/  EXIT ;  /* 0x000000000000794d */ /* 0x000fea0003800000 */
        .weak           $__internal_0_$__cuda_sm20_div_rn_f64_full
        .type           $__internal_0_$__cuda_sm20_div_rn_f64_full,@function
        .size           $__internal_0_$__cuda_sm20_div_rn_f64_full,($__internal_1_$__cuda_sm20_sqrt_rn_f32_slowpath - $__internal_0_$__cuda_sm20_div_rn_f64_full)
$__internal_0_$__cuda_sm20_div_rn_f64_full:
[----:B------:R-:W-:Y:S01]  /*2810*/  FSETP.GEU.AND P2, PT, |R19|, 1.469367938527859385e-39, PT ;  /* 0x001000001300780b */ /* 0x000fe20003f4e200 */
[----:B------:R-:W-:Y:S01]  /*2820*/  IMAD.MOV.U32 R32, RZ, RZ, 0x1ca00000 ;  /* 0x1ca00000ff207424 */ /* 0x000fe200078e00ff */
[C---:B------:R-:W-:Y:S01]  /*2830*/  FSETP.GEU.AND P0, PT, |R23|.reuse, 1.469367938527859385e-39, PT ;  /* 0x001000001700780b */ /* 0x040fe20003f0e200 */
[----:B------:R-:W-:Y:S01]  /*2840*/  BSSY.RECONVERGENT B3, `(.L_x_52) ;  /* 0x0000054000037945 */ /* 0x000fe20003800200 */
[----:B------:R-:W-:Y:S02]  /*2850*/  MOV R22, R20 ;  /* 0x0000001400167202 */ /* 0x000fe40000000f00 */
[----:B------:R-:W-:Y:S02]  /*2860*/  LOP3.LUT R21, R23, 0x800fffff, RZ, 0xc0, !PT ;  /* 0x800fffff17157812 */ /* 0x000fe400078ec0ff */
[----:B------:R-:W-:Y:S02]  /*2870*/  LOP3.LUT R31, R19, 0x7ff00000, RZ, 0xc0, !PT ;  /* 0x7ff00000131f7812 */ /* 0x000fe400078ec0ff */
[----:B------:R-:W-:-:S02]  /*2880*/  LOP3.LUT R21, R21, 0x3ff00000, RZ, 0xfc, !PT ;  /* 0x3ff0000015157812 */ /* 0x000fc400078efcff */
[C---:B------:R-:W-:Y:S01]  /*2890*/  LOP3.LUT R33, R23.reuse, 0x7ff00000, RZ, 0xc0, !PT ;  /* 0x7ff0000017217812 */ /* 0x040fe200078ec0ff */
[----:B------:R-:W-:Y:S01]  /*28a0*/  @!P2 IMAD.MOV.U32 R34, RZ, RZ, RZ ;  /* 0x000000ffff22a224 */ /* 0x000fe200078e00ff */
[----:B------:R-:W-:Y:S01]  /*28b0*/  @!P2 LOP3.LUT R24, R23, 0x7ff00000, RZ, 0xc0, !PT ;  /* 0x7ff000001718a812 */ /* 0x000fe200078ec0ff */
[----:B------:R-:W-:Y:S01]  /*28c0*/  @!P0 DMUL R20, R22, 8.98846567431157953865e+307 ;  /* 0x7fe0000016148828 */ /* 0x000fe20000000000 */
[C---:B------:R-:W-:Y:S02]  /*28d0*/  ISETP.GE.U32.AND P1, PT, R31.reuse, R33, PT ;  /* 0x000000211f00720c */ /* 0x040fe40003f26070 */
[----:B------:R-:W-:Y:S02]  /*28e0*/  @!P2 ISETP.GE.U32.AND P3, PT, R31, R24, PT ;  /* 0x000000181f00a20c */ /* 0x000fe40003f66070 */
[C---:B------:R-:W-:Y:S01]  /*28f0*/  SEL R25, R32.reuse, 0x63400000, !P1 ;  /* 0x6340000020197807 */ /* 0x040fe20004800000 */
[----:B------:R-:W0:Y:S01]  /*2900*/  MUFU.RCP64H R29, R21 ;  /* 0x00000015001d7308 */ /* 0x000e220000001800 */
[----:B------:R-:W-:-:S02]  /*2910*/  @!P2 SEL R24, R32, 0x63400000, !P3 ;  /* 0x634000002018a807 */ /* 0x000fc40005800000 */
[--C-:B------:R-:W-:Y:S02]  /*2920*/  LOP3.LUT R25, R25, 0x800fffff, R19.reuse, 0xf8, !PT ;  /* 0x800fffff19197812 */ /* 0x100fe400078ef813 */
[----:B------:R-:W-:Y:S02]  /*2930*/  @!P2 LOP3.LUT R24, R24, 0x80000000, R19, 0xf8, !PT ;  /* 0x800000001818a812 */ /* 0x000fe400078ef813 */
[----:B------:R-:W-:Y:S02]  /*2940*/  MOV R28, 0x1 ;  /* 0x00000001001c7802 */ /* 0x000fe40000000f00 */
[----:B------:R-:W-:Y:S02]  /*2950*/  @!P2 LOP3.LUT R35, R24, 0x100000, RZ, 0xfc, !PT ;  /* 0x001000001823a812 */ /* 0x000fe400078efcff */
[----:B------:R-:W-:Y:S02]  /*2960*/  MOV R24, R18 ;  /* 0x0000001200187202 */ /* 0x000fe40000000f00 */
[----:B------:R-:W-:-:S04]  /*2970*/  @!P0 LOP3.LUT R33, R21, 0x7ff00000, RZ, 0xc0, !PT ;  /* 0x7ff0000015218812 */ /* 0x000fc800078ec0ff */
[----:B------:R-:W-:Y:S02]  /*2980*/  @!P2 DFMA R24, R24, 2, -R34 ;  /* 0x400000001818a82b */ /* 0x000fe40000000822 */
[----:B0-----:R-:W-:-:S08]  /*2990*/  DFMA R34, R28, -R20, 1 ;  /* 0x3ff000001c22742b */ /* 0x001fd00000000814 */
[----:B------:R-:W-:-:S08]  /*29a0*/  DFMA R34, R34, R34, R34 ;  /* 0x000000222222722b */ /* 0x000fd00000000022 */
[----:B------:R-:W-:-:S08]  /*29b0*/  DFMA R28, R28, R34, R28 ;  /* 0x000000221c1c722b */ /* 0x000fd0000000001c */
[----:B------:R-:W-:-:S08]  /*29c0*/  DFMA R36, R28, -R20, 1 ;  /* 0x3ff000001c24742b */ /* 0x000fd00000000814 */
[----:B------:R-:W-:-:S08]  /*29d0*/  DFMA R36, R28, R36, R28 ;  /* 0x000000241c24722b */ /* 0x000fd0000000001c */
[----:B------:R-:W-:-:S08]  /*29e0*/  DMUL R34, R36, R24 ;  /* 0x0000001824227228 */ /* 0x000fd00000000000 */
[----:B------:R-:W-:-:S08]  /*29f0*/  DFMA R28, R34, -R20, R24 ;  /* 0x80000014221c722b */ /* 0x000fd00000000018 */
[----:B------:R-:W-:Y:S01]  /*2a00*/  DFMA R28, R36, R28, R34 ;  /* 0x0000001c241c722b */ /* 0x000fe20000000022 */
[----:B------:R-:W-:Y:S01]  /*2a10*/  IMAD.MOV.U32 R34, RZ, RZ, R31 ;  /* 0x000000ffff227224 */ /* 0x000fe200078e001f */
[----:B------:R-:W-:-:S04]  /*2a20*/  @!P2 LOP3.LUT R34, R25, 0x7ff00000, RZ, 0xc0, !PT ;  /* 0x7ff000001922a812 */ /* 0x000fc800078ec0ff */
[----:B------:R-:W-:-:S04]  /*2a30*/  IADD3 R35, PT, PT, R34, -0x1, RZ ;  /* 0xffffffff22237810 */ /* 0x000fc80007ffe0ff */
[----:B------:R-:W-:Y:S01]  /*2a40*/  ISETP.GT.U32.AND P0, PT, R35, 0x7feffffe, PT ;  /* 0x7feffffe2300780c */ /* 0x000fe20003f04070 */
[----:B------:R-:W-:-:S05]  /*2a50*/  VIADD R35, R33, 0xffffffff ;  /* 0xffffffff21237836 */ /* 0x000fca0000000000 */
[----:B------:R-:W-:-:S13]  /*2a60*/  ISETP.GT.U32.OR P0, PT, R35, 0x7feffffe, P0 ;  /* 0x7feffffe2300780c */ /* 0x000fda0000704470 */
[----:B------:R-:W-:Y:S05]  /*2a70*/  @P0 BRA `(.L_x_53) ;  /* 0x00000000006c0947 */ /* 0x000fea0003800000 */
[----:B------:R-:W-:-:S04]  /*2a80*/  LOP3.LUT R18, R23, 0x7ff00000, RZ, 0xc0, !PT ;  /* 0x7ff0000017127812 */ /* 0x000fc800078ec0ff */
[CC--:B------:R-:W-:Y:S02]  /*2a90*/  VIADDMNMX R19, R31.reuse, -R18.reuse, 0xb9600000, !PT ;  /* 0xb96000001f137446 */ /* 0x0c0fe40007800912 */
[----:B------:R-:W-:Y:S02]  /*2aa0*/  ISETP.GE.U32.AND P0, PT, R31, R18, PT ;  /* 0x000000121f00720c */ /* 0x000fe40003f06070 */
[----:B------:R-:W-:Y:S02]  /*2ab0*/  VIMNMX R18, PT, PT, R19, 0x46a00000, PT ;  /* 0x46a0000013127848 */ /* 0x000fe40003fe0100 */
[----:B------:R-:W-:Y:S02]  /*2ac0*/  SEL R19, R32, 0x63400000, !P0 ;  /* 0x6340000020137807 */ /* 0x000fe40004000000 */
[----:B------:R-:W-:Y:S02]  /*2ad0*/  MOV R32, RZ ;  /* 0x000000ff00207202 */ /* 0x000fe40000000f00 */
[----:B------:R-:W-:-:S05]  /*2ae0*/  IADD3 R18, PT, PT, -R19, R18, RZ ;  /* 0x0000001213127210 */ /* 0x000fca0007ffe1ff */
[----:B------:R-:W-:-:S06]  /*2af0*/  VIADD R33, R18, 0x7fe00000 ;  /* 0x7fe0000012217836 */ /* 0x000fcc0000000000 */
[----:B------:R-:W-:-:S10]  /*2b00*/  DMUL R36, R28, R32 ;  /* 0x000000201c247228 */ /* 0x000fd40000000000 */
[----:B------:R-:W-:-:S13]  /*2b10*/  FSETP.GTU.AND P0, PT, |R37|, 1.469367938527859385e-39, PT ;  /* 0x001000002500780b */ /* 0x000fda0003f0c200 */
[----:B------:R-:W-:Y:S05]  /*2b20*/  @P0 BRA `(.L_x_54) ;  /* 0x0000000000940947 */ /* 0x000fea0003800000 */
[----:B------:R-:W-:Y:S01]  /*2b30*/  DFMA R20, R28, -R20, R24 ;  /* 0x800000141c14722b */ /* 0x000fe20000000018 */
[----:B------:R-:W-:-:S09]  /*2b40*/  IMAD.MOV.U32 R32, RZ, RZ, RZ ;  /* 0x000000ffff207224 */ /* 0x000fd200078e00ff */
[C---:B------:R-:W-:Y:S02]  /*2b50*/  FSETP.NEU.AND P0, PT, R21.reuse, RZ, PT ;  /* 0x000000ff1500720b */ /* 0x040fe40003f0d000 */
[----:B------:R-:W-:-:S04]  /*2b60*/  LOP3.LUT R22, R21, 0x80000000, R23, 0x48, !PT ;  /* 0x8000000015167812 */ /* 0x000fc800078e4817 */
[----:B------:R-:W-:-:S07]  /*2b70*/  LOP3.LUT R33, R22, R33, RZ, 0xfc, !PT ;  /* 0x0000002116217212 */ /* 0x000fce00078efcff */
[----:B------:R-:W-:Y:S05]  /*2b80*/  @!P0 BRA `(.L_x_54) ;  /* 0x00000000007c8947 */ /* 0x000fea0003800000 */
[C---:B------:R-:W-:Y:S01]  /*2b90*/  IADD3 R21, PT, PT, -R18.reuse, RZ, RZ ;  /* 0x000000ff12157210 */ /* 0x040fe20007ffe1ff */
[----:B------:R-:W-:Y:S01]  /*2ba0*/  IMAD.MOV.U32 R20, RZ, RZ, RZ ;  /* 0x000000ffff147224 */ /* 0x000fe200078e00ff */
[----:B------:R-:W-:-:S05]  /*2bb0*/  IADD3 R19, PT, PT, -R18, -0x43300000, RZ ;  /* 0xbcd0000012137810 */ /* 0x000fca0007ffe1ff */
[----:B------:R-:W-:Y:S02]  /*2bc0*/  DFMA R20, R36, -R20, R28 ;  /* 0x800000142414722b */ /* 0x000fe4000000001c */
[----:B------:R-:W-:-:S08]  /*2bd0*/  DMUL.RP R28, R28, R32 ;  /* 0x000000201c1c7228 */ /* 0x000fd00000008000 */
[----:B------:R-:W-:Y:S02]  /*2be0*/  FSETP.NEU.AND P0, PT, |R21|, R19, PT ;  /* 0x000000131500720b */ /* 0x000fe40003f0d200 */
[----:B------:R-:W-:Y:S02]  /*2bf0*/  LOP3.LUT R19, R29, R22, RZ, 0x3c, !PT ;  /* 0x000000161d137212 */ /* 0x000fe400078e3cff */
[----:B------:R-:W-:Y:S02]  /*2c00*/  FSEL R36, R28, R36, !P0 ;  /* 0x000000241c247208 */ /* 0x000fe40004000000 */
[----:B------:R-:W-:Y:S01]  /*2c10*/  FSEL R37, R19, R37, !P0 ;  /* 0x0000002513257208 */ /* 0x000fe20004000000 */
[----:B------:R-:W-:Y:S06]  /*2c20*/  BRA `(.L_x_54) ;  /* 0x0000000000547947 */ /* 0x000fec0003800000 */
.L_x_53:
[----:B------:R-:W-:-:S14]  /*2c30*/  DSETP.NAN.AND P0, PT, R18, R18, PT ;  /* 0x000000121200722a */ /* 0x000fdc0003f08000 */
[----:B------:R-:W-:Y:S05]  /*2c40*/  @P0 BRA `(.L_x_55) ;  /* 0x0000000000440947 */ /* 0x000fea0003800000 */
[----:B------:R-:W-:-:S14]  /*2c50*/  DSETP.NAN.AND P0, PT, R22, R22, PT ;  /* 0x000000161600722a */ /* 0x000fdc0003f08000 */
[----:B------:R-:W-:Y:S05]  /*2c60*/  @P0 BRA `(.L_x_56) ;  /* 0x0000000000300947 */ /* 0x000fea0003800000 */
[----:B------:R-:W-:Y:S01]  /*2c70*/  ISETP.NE.AND P0, PT, R34, R33, PT ;  /* 0x000000212200720c */ /* 0x000fe20003f05270 */
[----:B------:R-:W-:Y:S01]  /*2c80*/  IMAD.MOV.U32 R37, RZ, RZ, -0x80000 ;  /* 0xfff80000ff257424 */ /* 0x000fe200078e00ff */
[----:B------:R-:W-:-:S11]  /*2c90*/  MOV R36, 0x0 ;  /* 0x0000000000247802 */ /* 0x000fd60000000f00 */
[----:B------:R-:W-:Y:S05]  /*2ca0*/  @!P0 BRA `(.L_x_54) ;  /* 0x0000000000348947 */ /* 0x000fea0003800000 */
[----:B------:R-:W-:Y:S02]  /*2cb0*/  ISETP.NE.AND P0, PT, R34, 0x7ff00000, PT ;  /* 0x7ff000002200780c */ /* 0x000fe40003f05270 */
[----:B------:R-:W-:Y:S02]  /*2cc0*/  LOP3.LUT R37, R19, 0x80000000, R23, 0x48, !PT ;  /* 0x8000000013257812 */ /* 0x000fe400078e4817 */
[----:B------:R-:W-:-:S13]  /*2cd0*/  ISETP.EQ.OR P0, PT, R33, RZ, !P0 ;  /* 0x000000ff2100720c */ /* 0x000fda0004702670 */
[----:B------:R-:W-:Y:S02]  /*2ce0*/  @P0 LOP3.LUT R18, R37, 0x7ff00000, RZ, 0xfc, !PT ;  /* 0x7ff0000025120812 */ /* 0x000fe400078efcff */
[----:B------:R-:W-:Y:S01]  /*2cf0*/  @!P0 MOV R36, RZ ;  /* 0x000000ff00248202 */ /* 0x000fe20000000f00 */
[----:B------:R-:W-:Y:S01]  /*2d00*/  @P0 IMAD.MOV.U32 R36, RZ, RZ, RZ ;  /* 0x000000ffff240224 */ /* 0x000fe200078e00ff */
[----:B------:R-:W-:Y:S01]  /*2d10*/  @P0 MOV R37, R18 ;  /* 0x0000001200250202 */ /* 0x000fe20000000f00 */
[----:B------:R-:W-:Y:S06]  /*2d20*/  BRA `(.L_x_54) ;  /* 0x0000000000147947 */ /* 0x000fec0003800000 */
.L_x_56:
[----:B------:R-:W-:Y:S01]  /*2d30*/  LOP3.LUT R37, R23, 0x80000, RZ, 0xfc, !PT ;  /* 0x0008000017257812 */ /* 0x000fe200078efcff */
[----:B------:R-:W-:Y:S01]  /*2d40*/  IMAD.MOV.U32 R36, RZ, RZ, R22 ;  /* 0x000000ffff247224 */ /* 0x000fe200078e0016 */
[----:B------:R-:W-:Y:S06]  /*2d50*/  BRA `(.L_x_54) ;  /* 0x0000000000087947 */ /* 0x000fec0003800000 */
.L_x_55:
[----:B------:R-:W-:Y:S02]  /*2d60*/  LOP3.LUT R37, R19, 0x80000, RZ, 0xfc, !PT ;  /* 0x0008000013257812 */ /* 0x000fe400078efcff */
[----:B------:R-:W-:-:S07]  /*2d70*/  MOV R36, R18 ;  /* 0x0000001200247202 */ /* 0x000fce0000000f00 */
.L_x_54:
[----:B------:R-:W-:Y:S05]  /*2d80*/  BSYNC.RECONVERGENT B3 ;  /* 0x0000000000037941 */ /* 0x000fea0003800200 */
.L_x_52:
[----:B------:R-:W-:Y:S02]  /*2d90*/  HFMA2 R19, -RZ, RZ, 0, 0 ;  /* 0x00000000ff137431 */ /* 0x000fe400000001ff */
[----:B------:R-:W-:-:S04]  /*2da0*/  IMAD.MOV.U32 R18, RZ, RZ, R8 ;  /* 0x000000ffff127224 */ /* 0x000fc800078e0008 */
[----:B------:R-:W-:Y:S05]  /*2db0*/  RET.REL.NODEC R18 `(rtruncnorm_kernel) ;  /* 0xffffffd012907950 */ /* 0x000fea0003c3ffff */
        .weak           $__internal_1_$__cuda_sm20_sqrt_rn_f32_slowpath
        .type           $__internal_1_$__cuda_sm20_sqrt_rn_f32_slowpath,@function
        .size           $__internal_1_$__cuda_sm20_sqrt_rn_f32_slowpath,($__internal_2_$__cuda_sm3x_div_rn_noftz_f32_slowpath - $__internal_1_$__cuda_sm20_sqrt_rn_f32_slowpath)
$__internal_1_$__cuda_sm20_sqrt_rn_f32_slowpath:
[----:B------:R-:W-:-:S13]  /*2dc0*/  LOP3.LUT P0, RZ, R0, 0x7fffffff, RZ, 0xc0, !PT ;  /* 0x7fffffff00ff7812 */ /* 0x000fda000780c0ff */
[----:B------:R-:W-:Y:S01]  /*2dd0*/  @!P0 IMAD.MOV.U32 R8, RZ, RZ, R0 ;  /* 0x000000ffff088224 */ /* 0x000fe200078e0000 */
[----:B------:R-:W-:Y:S06]  /*2de0*/  @!P0 BRA `(.L_x_57) ;  /* 0x0000000000408947 */ /* 0x000fec0003800000 */
[----:B------:R-:W-:-:S13]  /*2df0*/  FSETP.GEU.FTZ.AND P0, PT, R0, RZ, PT ;  /* 0x000000ff0000720b */ /* 0x000fda0003f1e000 */
[----:B------:R-:W-:Y:S01]  /*2e00*/  @!P0 MOV R8, 0x7fffffff ;  /* 0x7fffffff00088802 */ /* 0x000fe20000000f00 */
[----:B------:R-:W-:Y:S06]  /*2e10*/  @!P0 BRA `(.L_x_57) ;  /* 0x0000000000348947 */ /* 0x000fec0003800000 */
[----:B------:R-:W-:-:S13]  /*2e20*/  FSETP.GTU.FTZ.AND P0, PT, |R0|, +INF , PT ;  /* 0x7f8000000000780b */ /* 0x000fda0003f1c200 */
[----:B------:R-:W-:Y:S01]  /*2e30*/  @P0 FADD.FTZ R8, R0, 1 ;  /* 0x3f80000000080421 */ /* 0x000fe20000010000 */
[----:B------:R-:W-:Y:S06]  /*2e40*/  @P0 BRA `(.L_x_57) ;  /* 0x0000000000280947 */ /* 0x000fec0003800000 */
[----:B------:R-:W-:-:S13]  /*2e50*/  FSETP.NEU.FTZ.AND P0, PT, |R0|, +INF , PT ;  /* 0x7f8000000000780b */ /* 0x000fda0003f1d200 */
[----:B------:R-:W-:-:S04]  /*2e60*/  @P0 FFMA R11, R0, 1.84467440737095516160e+19, RZ ;  /* 0x5f800000000b0823 */ /* 0x000fc800000000ff */
[----:B------:R-:W0:Y:S02]  /*2e70*/  @P0 MUFU.RSQ R8, R11 ;  /* 0x0000000b00080308 */ /* 0x000e240000001400 */
[----:B0-----:R-:W-:Y:S01]  /*2e80*/  @P0 FMUL.FTZ R14, R11, R8 ;  /* 0x000000080b0e0220 */ /* 0x001fe20000410000 */
[----:B------:R-:W-:Y:S01]  /*2e90*/  @P0 FMUL.FTZ R16, R8, 0.5 ;  /* 0x3f00000008100820 */ /* 0x000fe20000410000 */
[----:B------:R-:W-:Y:S02]  /*2ea0*/  @!P0 IMAD.MOV.U32 R8, RZ, RZ, R0 ;  /* 0x000000ffff088224 */ /* 0x000fe400078e0000 */
[----:B------:R-:W-:-:S04]  /*2eb0*/  @P0 FADD.FTZ R15, -R14, -RZ ;  /* 0x800000ff0e0f0221 */ /* 0x000fc80000010100 */
[----:B------:R-:W-:-:S04]  /*2ec0*/  @P0 FFMA R15, R14, R15, R11 ;  /* 0x0000000f0e0f0223 */ /* 0x000fc8000000000b */
[----:B------:R-:W-:-:S04]  /*2ed0*/  @P0 FFMA R15, R15, R16, R14 ;  /* 0x000000100f0f0223 */ /* 0x000fc8000000000e */
[----:B------:R-:W-:-:S07]  /*2ee0*/  @P0 FMUL.FTZ R8, R15, 2.3283064365386962891e-10 ;  /* 0x2f8000000f080820 */ /* 0x000fce0000410000 */
.L_x_57:
[----:B------:R-:W-:Y:S02]  /*2ef0*/  HFMA2 R15, -RZ, RZ, 0, 0 ;  /* 0x00000000ff0f7431 */ /* 0x000fe400000001ff */
[----:B------:R-:W-:Y:S01]  /*2f00*/  IMAD.MOV.U32 R14, RZ, RZ, R17 ;  /* 0x000000ffff0e7224 */ /* 0x000fe200078e0011 */
[----:B------:R-:W-:-:S03]  /*2f10*/  MOV R0, R8 ;  /* 0x0000000800007202 */ /* 0x000fc60000000f00 */
[----:B------:R-:W-:Y:S05]  /*2f20*/  RET.REL.NODEC R14 `(rtruncnorm_kernel) ;  /* 0xffffffd00e347950 */ /* 0x000fea0003c3ffff */
        .weak           $__internal_2_$__cuda_sm3x_div_rn_noftz_f32_slowpath
        .type           $__internal_2_$__cuda_sm3x_div_rn_noftz_f32_slowpath,@function
        .size           $__internal_2_$__cuda_sm3x_div_rn_noftz_f32_slowpath,(.L_x_72 - $__internal_2_$__cuda_sm3x_div_rn_noftz_f32_slowpath)
$__internal_2_$__cuda_sm3x_div_rn_noftz_f32_slowpath:
[--C-:B------:R-:W-:Y:S01]  /*2f30*/  SHF.R.U32.HI R12, RZ, 0x17, R11.reuse ;  /* 0x00000017ff0c7819 */ /* 0x100fe2000001160b */
[----:B------:R-:W-:Y:S01]  /*2f40*/  BSSY.RECONVERGENT B3, `(.L_x_58) ;  /* 0x0000063000037945 */ /* 0x000fe20003800200 */
[----:B------:R-:W-:Y:S01]  /*2f50*/  SHF.R.U32.HI R10, RZ, 0x17, R0 ;  /* 0x00000017ff0a7819 */ /* 0x000fe20000011600 */
[----:B------:R-:W-:Y:S01]  /*2f60*/  IMAD.MOV.U32 R13, RZ, RZ, R11 ;  /* 0x000000ffff0d7224 */ /* 0x000fe200078e000b */
[----:B------:R-:W-:Y:S02]  /*2f70*/  LOP3.LUT R18, R12, 0xff, RZ, 0xc0, !PT ;  /* 0x000000ff0c127812 */ /* 0x000fe400078ec0ff */
[----:B------:R-:W-:-:S03]  /*2f80*/  LOP3.LUT R16, R10, 0xff, RZ, 0xc0, !PT ;  /* 0x000000ff0a107812 */ /* 0x000fc600078ec0ff */
[----:B------:R-:W-:Y:S01]  /*2f90*/  VIADD R14, R18, 0xffffffff ;  /* 0xffffffff120e7836 */ /* 0x000fe20000000000 */
[----:B------:R-:W-:-:S04]  /*2fa0*/  IADD3 R12, PT, PT, R16, -0x1, RZ ;  /* 0xffffffff100c7810 */ /* 0x000fc80007ffe0ff */
[----:B------:R-:W-:-:S04]  /*2fb0*/  ISETP.GT.U32.AND P0, PT, R14, 0xfd, PT ;  /* 0x000000fd0e00780c */ /* 0x000fc80003f04070 */
[----:B------:R-:W-:-:S13]  /*2fc0*/  ISETP.GT.U32.OR P0, PT, R12, 0xfd, P0 ;  /* 0x000000fd0c00780c */ /* 0x000fda0000704470 */
[----:B------:R-:W-:Y:S01]  /*2fd0*/  @!P0 MOV R10, RZ ;  /* 0x000000ff000a8202 */ /* 0x000fe20000000f00 */
[----:B------:R-:W-:Y:S06]  /*2fe0*/  @!P0 BRA `(.L_x_59) ;  /* 0x00000000005c8947 */ /* 0x000fec0003800000 */
[----:B------:R-:W-:Y:S02]  /*2ff0*/  FSETP.GTU.FTZ.AND P0, PT, |R0|, +INF , PT ;  /* 0x7f8000000000780b */ /* 0x000fe40003f1c200 */
[----:B------:R-:W-:-:S04]  /*3000*/  FSETP.GTU.FTZ.AND P1, PT, |R11|, +INF , PT ;  /* 0x7f8000000b00780b */ /* 0x000fc80003f3c200 */
[----:B------:R-:W-:-:S13]  /*3010*/  PLOP3.LUT P0, PT, P0, P1, PT, 0xf8, 0x8f ;  /* 0x00000000008f781c */ /* 0x000fda0000703f70 */
[----:B------:R-:W-:Y:S05]  /*3020*/  @P0 BRA `(.L_x_60) ;  /* 0x00000004004c0947 */ /* 0x000fea0003800000 */
[----:B------:R-:W-:-:S13]  /*3030*/  LOP3.LUT P0, RZ, R13, 0x7fffffff, R0, 0xc8, !PT ;  /* 0x7fffffff0dff7812 */ /* 0x000fda000780c800 */
[----:B------:R-:W-:Y:S05]  /*3040*/  @!P0 BRA `(.L_x_61) ;  /* 0x00000004003c8947 */ /* 0x000fea0003800000 */
[C---:B------:R-:W-:Y:S02]  /*3050*/  FSETP.NEU.FTZ.AND P1, PT, |R0|.reuse, +INF , PT ;  /* 0x7f8000000000780b */ /* 0x040fe40003f3d200 */
[----:B------:R-:W-:Y:S02]  /*3060*/  FSETP.NEU.FTZ.AND P2, PT, |R11|, +INF , PT ;  /* 0x7f8000000b00780b */ /* 0x000fe40003f5d200 */
[----:B------:R-:W-:-:S11]  /*3070*/  FSETP.NEU.FTZ.AND P0, PT, |R0|, +INF , PT ;  /* 0x7f8000000000780b */ /* 0x000fd60003f1d200 */
[----:B------:R-:W-:Y:S05]  /*3080*/  @!P2 BRA !P1, `(.L_x_61) ;  /* 0x00000004002ca947 */ /* 0x000fea0004800000 */
[----:B------:R-:W-:-:S04]  /*3090*/  LOP3.LUT P1, RZ, R0, 0x7fffffff, RZ, 0xc0, !PT ;  /* 0x7fffffff00ff7812 */ /* 0x000fc8000782c0ff */
[----:B------:R-:W-:-:S13]  /*30a0*/  PLOP3.LUT P1, PT, P2, P1, PT, 0x2f, 0xf2 ;  /* 0x0000000000f2781c */ /* 0x000fda0001722577 */
[----:B------:R-:W-:Y:S05]  /*30b0*/  @P1 BRA `(.L_x_62) ;  /* 0x0000000400181947 */ /* 0x000fea0003800000 */
[----:B------:R-:W-:-:S04]  /*30c0*/  LOP3.LUT P1, RZ, R13, 0x7fffffff, RZ, 0xc0, !PT ;  /* 0x7fffffff0dff7812 */ /* 0x000fc8000782c0ff */
[----:B------:R-:W-:-:S13]  /*30d0*/  PLOP3.LUT P0, PT, P0, P1, PT, 0x2f, 0xf2 ;  /* 0x0000000000f2781c */ /* 0x000fda0000702577 */
[----:B------:R-:W-:Y:S05]  /*30e0*/  @P0 BRA `(.L_x_63) ;  /* 0x0000000400000947 */ /* 0x000fea0003800000 */
[----:B------:R-:W-:Y:S02]  /*30f0*/  ISETP.GE.AND P0, PT, R12, RZ, PT ;  /* 0x000000ff0c00720c */ /* 0x000fe40003f06270 */
[----:B------:R-:W-:-:S11]  /*3100*/  ISETP.GE.AND P1, PT, R14, RZ, PT ;  /* 0x000000ff0e00720c */ /* 0x000fd60003f26270 */
[----:B------:R-:W-:Y:S01]  /*3110*/  @P0 IMAD.MOV.U32 R10, RZ, RZ, RZ ;  /* 0x000000ffff0a0224 */ /* 0x000fe200078e00ff */
[----:B------:R-:W-:Y:S01]  /*3120*/  @!P0 MOV R10, 0xffffffc0 ;  /* 0xffffffc0000a8802 */ /* 0x000fe20000000f00 */
[----:B------:R-:W-:Y:S01]  /*3130*/  @!P0 FFMA R0, R0, 1.84467440737095516160e+19, RZ ;  /* 0x5f80000000008823 */ /* 0x000fe200000000ff */
[----:B------:R-:W-:-:S03]  /*3140*/  @!P1 FFMA R13, R11, 1.84467440737095516160e+19, RZ ;  /* 0x5f8000000b0d9823 */ /* 0x000fc600000000ff */
[----:B------:R-:W-:-:S07]  /*3150*/  @!P1 VIADD R10, R10, 0x40 ;  /* 0x000000400a0a9836 */ /* 0x000fce0000000000 */
.L_x_59:
[----:B------:R-:W-:Y:S01]  /*3160*/  LEA R12, R18, 0xc0800000, 0x17 ;  /* 0xc0800000120c7811 */ /* 0x000fe200078eb8ff */
[----:B------:R-:W-:Y:S03]  /*3170*/  BSSY.RECONVERGENT B4, `(.L_x_64) ;  /* 0x0000036000047945 */ /* 0x000fe60003800200 */
[----:B------:R-:W-:Y:S01]  /*3180*/  IADD3 R12, PT, PT, -R12, R13, RZ ;  /* 0x0000000d0c0c7210 */ /* 0x000fe20007ffe1ff */
[----:B------:R-:W-:-:S03]  /*3190*/  VIADD R13, R16, 0xffffff81 ;  /* 0xffffff81100d7836 */ /* 0x000fc60000000000 */
[----:B------:R-:W0:Y:S01]  /*31a0*/  MUFU.RCP R14, R12 ;  /* 0x0000000c000e7308 */ /* 0x000e220000001000 */
[----:B------:R-:W-:Y:S01]  /*31b0*/  FADD.FTZ R15, -R12, -RZ ;  /* 0x800000ff0c0f7221 */ /* 0x000fe20000010100 */
[C---:B------:R-:W-:Y:S01]  /*31c0*/  IMAD R0, R13.reuse, -0x800000, R0 ;  /* 0xff8000000d007824 */ /* 0x040fe200078e0200 */
[----:B------:R-:W-:-:S04]  /*31d0*/  IADD3 R13, PT, PT, R13, 0x7f, -R18 ;  /* 0x0000007f0d0d7810 */ /* 0x000fc80007ffe812 */
[----:B------:R-:W-:Y:S01]  /*31e0*/  IADD3 R13, PT, PT, R13, R10, RZ ;  /* 0x0000000a0d0d7210 */ /* 0x000fe20007ffe0ff */
[----:B0-----:R-:W-:-:S04]  /*31f0*/  FFMA R17, R14, R15, 1 ;  /* 0x3f8000000e117423 */ /* 0x001fc8000000000f */
[----:B------:R-:W-:-:S04]  /*3200*/  FFMA R19, R14, R17, R14 ;  /* 0x000000110e137223 */ /* 0x000fc8000000000e */
[----:B------:R-:W-:-:S04]  /*3210*/  FFMA R14, R0, R19, RZ ;  /* 0x00000013000e7223 */ /* 0x000fc800000000ff */
[----:B------:R-:W-:-:S04]  /*3220*/  FFMA R17, R15, R14, R0 ;  /* 0x0000000e0f117223 */ /* 0x000fc80000000000 */
[----:B------:R-:W-:-:S04]  /*3230*/  FFMA R14, R19, R17, R14 ;  /* 0x00000011130e7223 */ /* 0x000fc8000000000e */
[----:B------:R-:W-:-:S04]  /*3240*/  FFMA R15, R15, R14, R0 ;  /* 0x0000000e0f0f7223 */ /* 0x000fc80000000000 */
[----:B------:R-:W-:-:S05]  /*3250*/  FFMA R0, R19, R15, R14 ;  /* 0x0000000f13007223 */ /* 0x000fca000000000e */
[----:B------:R-:W-:-:S04]  /*3260*/  SHF.R.U32.HI R12, RZ, 0x17, R0 ;  /* 0x00000017ff0c7819 */ /* 0x000fc80000011600 */
[----:B------:R-:W-:-:S05]  /*3270*/  LOP3.LUT R12, R12, 0xff, RZ, 0xc0, !PT ;  /* 0x000000ff0c0c7812 */ /* 0x000fca00078ec0ff */
[----:B------:R-:W-:-:S05]  /*3280*/  IMAD.IADD R16, R12, 0x1, R13 ;  /* 0x000000010c107824 */ /* 0x000fca00078e020d */
[----:B------:R-:W-:-:S04]  /*3290*/  IADD3 R10, PT, PT, R16, -0x1, RZ ;  /* 0xffffffff100a7810 */ /* 0x000fc80007ffe0ff */
[----:B------:R-:W-:-:S13]  /*32a0*/  ISETP.GE.U32.AND P0, PT, R10, 0xfe, PT ;  /* 0x000000fe0a00780c */ /* 0x000fda0003f06070 */
[----:B------:R-:W-:Y:S05]  /*32b0*/  @!P0 BRA `(.L_x_65) ;  /* 0x0000000000808947 */ /* 0x000fea0003800000 */
[----:B------:R-:W-:-:S13]  /*32c0*/  ISETP.GT.AND P0, PT, R16, 0xfe, PT ;  /* 0x000000fe1000780c */ /* 0x000fda0003f04270 */
[----:B------:R-:W-:Y:S05]  /*32d0*/  @P0 BRA `(.L_x_66) ;  /* 0x00000000006c0947 */ /* 0x000fea0003800000 */
[----:B------:R-:W-:-:S13]  /*32e0*/  ISETP.GE.AND P0, PT, R16, 0x1, PT ;  /* 0x000000011000780c */ /* 0x000fda0003f06270 */
[----:B------:R-:W-:Y:S05]  /*32f0*/  @P0 BRA `(.L_x_67) ;  /* 0x0000000000740947 */ /* 0x000fea0003800000 */
[----:B------:R-:W-:Y:S02]  /*3300*/  ISETP.GE.AND P0, PT, R16, -0x18, PT ;  /* 0xffffffe81000780c */ /* 0x000fe40003f06270 */
[----:B------:R-:W-:-:S11]  /*3310*/  LOP3.LUT R0, R0, 0x80000000, RZ, 0xc0, !PT ;  /* 0x8000000000007812 */ /* 0x000fd600078ec0ff */
[----:B------:R-:W-:Y:S05]  /*3320*/  @!P0 BRA `(.L_x_67) ;  /* 0x0000000000688947 */ /* 0x000fea0003800000 */
[CCC-:B------:R-:W-:Y:S01]  /*3330*/  FFMA.RZ R10, R19.reuse, R15.reuse, R14.reuse ;  /* 0x0000000f130a7223 */ /* 0x1c0fe2000000c00e */
[CCC-:B------:R-:W-:Y:S01]  /*3340*/  FFMA.RM R13, R19.reuse, R15.reuse, R14.reuse ;  /* 0x0000000f130d7223 */ /* 0x1c0fe2000000400e */
[C---:B------:R-:W-:Y:S02]  /*3350*/  ISETP.NE.AND P2, PT, R16.reuse, RZ, PT ;  /* 0x000000ff1000720c */ /* 0x040fe40003f45270 */
[----:B------:R-:W-:Y:S02]  /*3360*/  ISETP.NE.AND P1, PT, R16, RZ, PT ;  /* 0x000000ff1000720c */ /* 0x000fe40003f25270 */
[----:B------:R-:W-:Y:S01]  /*3370*/  LOP3.LUT R12, R10, 0x7fffff, RZ, 0xc0, !PT ;  /* 0x007fffff0a0c7812 */ /* 0x000fe200078ec0ff */
[----:B------:R-:W-:Y:S01]  /*3380*/  FFMA.RP R10, R19, R15, R14 ;  /* 0x0000000f130a7223 */ /* 0x000fe2000000800e */
[C---:B------:R-:W-:Y:S01]  /*3390*/  VIADD R15, R16.reuse, 0x20 ;  /* 0x00000020100f7836 */ /* 0x040fe20000000000 */
[----:B------:R-:W-:Y:S02]  /*33a0*/  IADD3 R14, PT, PT, -R16, RZ, RZ ;  /* 0x000000ff100e7210 */ /* 0x000fe40007ffe1ff */
[----:B------:R-:W-:-:S02]  /*33b0*/  LOP3.LUT R12, R12, 0x800000, RZ, 0xfc, !PT ;  /* 0x008000000c0c7812 */ /* 0x000fc400078efcff */
[----:B------:R-:W-:Y:S02]  /*33c0*/  FSETP.NEU.FTZ.AND P0, PT, R10, R13, PT ;  /* 0x0000000d0a00720b */ /* 0x000fe40003f1d000 */
[----:B------:R-:W-:Y:S02]  /*33d0*/  SHF.L.U32 R15, R12, R15, RZ ;  /* 0x0000000f0c0f7219 */ /* 0x000fe400000006ff */
[----:B------:R-:W-:Y:S02]  /*33e0*/  SEL R13, R14, RZ, P2 ;  /* 0x000000ff0e0d7207 */ /* 0x000fe40001000000 */
[----:B------:R-:W-:Y:S02]  /*33f0*/  ISETP.NE.AND P1, PT, R15, RZ, P1 ;  /* 0x000000ff0f00720c */ /* 0x000fe40000f25270 */
[----:B------:R-:W-:Y:S02]  /*3400*/  SHF.R.U32.HI R13, RZ, R13, R12 ;  /* 0x0000000dff0d7219 */ /* 0x000fe4000001160c */
[----:B------:R-:W-:-:S02]  /*3410*/  PLOP3.LUT P0, PT, P0, P1, PT, 0xf8, 0x8f ;  /* 0x00000000008f781c */ /* 0x000fc40000703f70 */
[----:B------:R-:W-:Y:S02]  /*3420*/  SHF.R.U32.HI R15, RZ, 0x1, R13 ;  /* 0x00000001ff0f7819 */ /* 0x000fe4000001160d */
[----:B------:R-:W-:-:S04]  /*3430*/  SEL R10, RZ, 0x1, !P0 ;  /* 0x00000001ff0a7807 */ /* 0x000fc80004000000 */
[----:B------:R-:W-:-:S04]  /*3440*/  LOP3.LUT R10, R10, 0x1, R15, 0xf8, !PT ;  /* 0x000000010a0a7812 */ /* 0x000fc800078ef80f */
[----:B------:R-:W-:-:S05]  /*3450*/  LOP3.LUT R10, R10, R13, RZ, 0xc0, !PT ;  /* 0x0000000d0a0a7212 */ /* 0x000fca00078ec0ff */
[----:B------:R-:W-:-:S05]  /*3460*/  IMAD.IADD R15, R15, 0x1, R10 ;  /* 0x000000010f0f7824 */ /* 0x000fca00078e020a */
[----:B------:R-:W-:Y:S01]  /*3470*/  LOP3.LUT R0, R15, R0, RZ, 0xfc, !PT ;  /* 0x000000000f007212 */ /* 0x000fe200078efcff */
[----:B------:R-:W-:Y:S06]  /*3480*/  BRA `(.L_x_67) ;  /* 0x0000000000107947 */ /* 0x000fec0003800000 */
.L_x_66:
[----:B------:R-:W-:-:S04]  /*3490*/  LOP3.LUT R0, R0, 0x80000000, RZ, 0xc0, !PT ;  /* 0x8000000000007812 */ /* 0x000fc800078ec0ff */
[----:B------:R-:W-:Y:S01]  /*34a0*/  LOP3.LUT R0, R0, 0x7f800000, RZ, 0xfc, !PT ;  /* 0x7f80000000007812 */ /* 0x000fe200078efcff */
[----:B------:R-:W-:Y:S06]  /*34b0*/  BRA `(.L_x_67) ;  /* 0x0000000000047947 */ /* 0x000fec0003800000 */
.L_x_65:
[----:B------:R-:W-:-:S07]  /*34c0*/  LEA R0, R13, R0, 0x17 ;  /* 0x000000000d007211 */ /* 0x000fce00078eb8ff */
.L_x_67:
[----:B------:R-:W-:Y:S05]  /*34d0*/  BSYNC.RECONVERGENT B4 ;  /* 0x0000000000047941 */ /* 0x000fea0003800200 */
.L_x_64:
[----:B------:R-:W-:Y:S05]  /*34e0*/  BRA `(.L_x_68) ;  /* 0x0000000000207947 */ /* 0x000fea0003800000 */
.L_x_63:
[----:B------:R-:W-:-:S04]  /*34f0*/  LOP3.LUT R0, R13, 0x80000000, R0, 0x48, !PT ;  /* 0x800000000d007812 */ /* 0x000fc800078e4800 */
[----:B------:R-:W-:Y:S01]  /*3500*/  LOP3.LUT R0, R0, 0x7f800000, RZ, 0xfc, !PT ;  /* 0x7f80000000007812 */ /* 0x000fe200078efcff */
[----:B------:R-:W-:Y:S06]  /*3510*/  BRA `(.L_x_68) ;  /* 0x0000000000147947 */ /* 0x000fec0003800000 */
.L_x_62:
[----:B------:R-:W-:Y:S01]  /*3520*/  LOP3.LUT R0, R13, 0x80000000, R0, 0x48, !PT ;  /* 0x800000000d007812 */ /* 0x000fe200078e4800 */
[----:B------:R-:W-:Y:S06]  /*3530*/  BRA `(.L_x_68) ;  /* 0x00000000000c7947 */ /* 0x000fec0003800000 */
.L_x_61:
[----:B------:R-:W0:Y:S01]  /*3540*/  MUFU.RSQ R0, -QNAN ;  /* 0xffc0000000007908 */ /* 0x000e220000001400 */
[----:B------:R-:W-:Y:S05]  /*3550*/  BRA `(.L_x_68) ;  /* 0x0000000000047947 */ /* 0x000fea0003800000 */
.L_x_60:
[----:B------:R-:W-:-:S07]  /*3560*/  FADD.FTZ R0, R0, R11 ;  /* 0x0000000b00007221 */ /* 0x000fce0000010000 */
.L_x_68:
[----:B------:R-:W-:Y:S05]  /*3570*/  BSYNC.RECONVERGENT B3 ;  /* 0x0000000000037941 */ /* 0x000fea0003800200 */
.L_x_58:
[----:B------:R-:W-:Y:S02]  /*3580*/  HFMA2 R13, -RZ, RZ, 0, 0 ;  /* 0x00000000ff0d7431 */ /* 0x000fe400000001ff */
[----:B------:R-:W-:-:S04]  /*3590*/  IMAD.MOV.U32 R12, RZ, RZ, R8 ;  /* 0x000000ffff0c7224 */ /* 0x000fc800078e0008 */
[----:B0-----:R-:W-:Y:S05]  /*35a0*/  RET.REL.NODEC R12 `(rtruncnorm_kernel) ;  /* 0xffffffc80c947950 */ /* 0x001fea0003c3ffff */
.L_x_69:
        /* <DEDUP_REMOVED lines=13> */
.L_x_72:


//--------------------- .nv.global.init           --------------------------
	.section	.nv.global.init,"aw",@progbits
	.align	4
.nv.global.init:
	.type		mrg32k3aM1SubSeq,@object
	.size		mrg32k3aM1SubSeq,(mrg32k3aM2SubSeq - mrg32k3aM1SubSeq)
mrg32k3aM1SubSeq:
        /*0000*/ 	.byte	0x0b, 0xcc, 0xee, 0x04, 0x73, 0x29, 0x8b, 0x6f, 0xf6, 0x53, 0x03, 0xf6, 0x23, 0xf6, 0xea, 0xda
        /* <DEDUP_REMOVED lines=125> */
	.type		mrg32k3aM2SubSeq,@object
	.size		mrg32k3aM2SubSeq,(mrg32k3aM1 - mrg32k3aM2SubSeq)
mrg32k3aM2SubSeq:
        /* <DEDUP_REMOVED lines=126> */
	.type		mrg32k3aM1,@object
	.size		mrg32k3aM1,(mrg32k3aM1Seq - mrg32k3aM1)
mrg32k3aM1:
        /* <DEDUP_REMOVED lines=144> */
	.type		mrg32k3aM1Seq,@object
	.size		mrg32k3aM1Seq,(mrg32k3aM2 - mrg32k3aM1Seq)
mrg32k3aM1Seq:
        /* <DEDUP_REMOVED lines=144> */
	.type		mrg32k3aM2,@object
	.size		mrg32k3aM2,(mrg32k3aM2Seq - mrg32k3aM2)
mrg32k3aM2:
        /* <DEDUP_REMOVED lines=144> */
	.type		mrg32k3aM2Seq,@object
	.size		mrg32k3aM2Seq,(precalc_xorwow_matrix - mrg32k3aM2Seq)
mrg32k3aM2Seq:
        /* <DEDUP_REMOVED lines=144> */
	.type		precalc_xorwow_matrix,@object
	.size		precalc_xorwow_matrix,(precalc_xorwow_offset_matrix - precalc_xorwow_matrix)
precalc_xorwow_matrix:
        /* <DEDUP_REMOVED lines=6400> */
	.type		precalc_xorwow_offset_matrix,@object
	.size		precalc_xorwow_offset_matrix,(.L_1 - precalc_xorwow_offset_matrix)
precalc_xorwow_offset_matrix:
        /* <DEDUP_REMOVED lines=6400> */
.L_1:


//--------------------- .nv.shared.reserved.0     --------------------------
	.section	.nv.shared.reserved.0,"aw",@nobits
	.weak		__nv_reservedSMEM_offset_0_alias
	.size		__nv_reservedSMEM_offset_0_alias, 0, 64
	.other		__nv_reservedSMEM_offset_0_alias,@"STO_CUDA_RESERVED_SHARED STV_DEFAULT"
__nv_reservedSMEM_offset_0_alias:
	.zero		0
	.zero		64


//--------------------- .nv.constant0.setup_kernel --------------------------
	.section	.nv.constant0.setup_kernel,"a",@progbits
	.sectionflags	@""
	.align	4
.nv.constant0.setup_kernel:
	.zero		908


//--------------------- .nv.constant0.rtruncnorm_kernel --------------------------
	.section	.nv.constant0.rtruncnorm_kernel,"a",@progbits
	.sectionflags	@""
	.align	4
.nv.constant0.rtruncnorm_kernel:
	.zero		972


//--------------------- SYMBOLS --------------------------

	.type		.nv.reservedSmem.offset0,@object
	.size		.nv.reservedSmem.offset0,0x4
